//
// Generated by NVIDIA NVVM Compiler
//
// Compiler Build ID: CL-36424714
// Cuda compilation tools, release 13.0, V13.0.88
// Based on NVVM 20.0.0
//

.version 9.0
.target sm_100
.address_size 64

	// .globl	_ZN3cub18CUB_300001_SM_10006detail11EmptyKernelIvEEvv
.extern .func  (.param .b32 func_retval0) vprintf
(
	.param .b64 vprintf_param_0,
	.param .b64 vprintf_param_1
)
;
.global .align 1 .b8 _ZN34_INTERNAL_a586a7e7_4_k_cu_0ec602dd4cuda3std3__45__cpo5beginE[1];
.global .align 1 .b8 _ZN34_INTERNAL_a586a7e7_4_k_cu_0ec602dd4cuda3std3__45__cpo3endE[1];
.global .align 1 .b8 _ZN34_INTERNAL_a586a7e7_4_k_cu_0ec602dd4cuda3std3__45__cpo6cbeginE[1];
.global .align 1 .b8 _ZN34_INTERNAL_a586a7e7_4_k_cu_0ec602dd4cuda3std3__45__cpo4cendE[1];
.global .align 1 .b8 _ZN34_INTERNAL_a586a7e7_4_k_cu_0ec602dd4cuda3std3__45__cpo6rbeginE[1];
.global .align 1 .b8 _ZN34_INTERNAL_a586a7e7_4_k_cu_0ec602dd4cuda3std3__45__cpo4rendE[1];
.global .align 1 .b8 _ZN34_INTERNAL_a586a7e7_4_k_cu_0ec602dd4cuda3std3__45__cpo7crbeginE[1];
.global .align 1 .b8 _ZN34_INTERNAL_a586a7e7_4_k_cu_0ec602dd4cuda3std3__45__cpo5crendE[1];
.global .align 1 .b8 _ZN34_INTERNAL_a586a7e7_4_k_cu_0ec602dd4cuda3std3__436_GLOBAL__N__a586a7e7_4_k_cu_0ec602dd6ignoreE[1];
.global .align 1 .b8 _ZN34_INTERNAL_a586a7e7_4_k_cu_0ec602dd4cuda3std3__419piecewise_constructE[1];
.global .align 1 .b8 _ZN34_INTERNAL_a586a7e7_4_k_cu_0ec602dd4cuda3std3__48in_placeE[1];
.global .align 1 .b8 _ZN34_INTERNAL_a586a7e7_4_k_cu_0ec602dd4cuda3std3__420unreachable_sentinelE[1];
.global .align 1 .b8 _ZN34_INTERNAL_a586a7e7_4_k_cu_0ec602dd4cuda3std3__47nulloptE[1];
.global .align 1 .b8 _ZN34_INTERNAL_a586a7e7_4_k_cu_0ec602dd4cuda3std3__48unexpectE[1];
.global .align 1 .b8 _ZN34_INTERNAL_a586a7e7_4_k_cu_0ec602dd4cuda3std6ranges3__45__cpo4swapE[1];
.global .align 1 .b8 _ZN34_INTERNAL_a586a7e7_4_k_cu_0ec602dd4cuda3std6ranges3__45__cpo9iter_moveE[1];
.global .align 1 .b8 _ZN34_INTERNAL_a586a7e7_4_k_cu_0ec602dd4cuda3std6ranges3__45__cpo5beginE[1];
.global .align 1 .b8 _ZN34_INTERNAL_a586a7e7_4_k_cu_0ec602dd4cuda3std6ranges3__45__cpo3endE[1];
.global .align 1 .b8 _ZN34_INTERNAL_a586a7e7_4_k_cu_0ec602dd4cuda3std6ranges3__45__cpo6cbeginE[1];
.global .align 1 .b8 _ZN34_INTERNAL_a586a7e7_4_k_cu_0ec602dd4cuda3std6ranges3__45__cpo4cendE[1];
.global .align 1 .b8 _ZN34_INTERNAL_a586a7e7_4_k_cu_0ec602dd4cuda3std6ranges3__45__cpo7advanceE[1];
.global .align 1 .b8 _ZN34_INTERNAL_a586a7e7_4_k_cu_0ec602dd4cuda3std6ranges3__45__cpo9iter_swapE[1];
.global .align 1 .b8 _ZN34_INTERNAL_a586a7e7_4_k_cu_0ec602dd4cuda3std6ranges3__45__cpo4nextE[1];
.global .align 1 .b8 _ZN34_INTERNAL_a586a7e7_4_k_cu_0ec602dd4cuda3std6ranges3__45__cpo4prevE[1];
.global .align 1 .b8 _ZN34_INTERNAL_a586a7e7_4_k_cu_0ec602dd4cuda3std6ranges3__45__cpo4dataE[1];
.global .align 1 .b8 _ZN34_INTERNAL_a586a7e7_4_k_cu_0ec602dd4cuda3std6ranges3__45__cpo5cdataE[1];
.global .align 1 .b8 _ZN34_INTERNAL_a586a7e7_4_k_cu_0ec602dd4cuda3std6ranges3__45__cpo4sizeE[1];
.global .align 1 .b8 _ZN34_INTERNAL_a586a7e7_4_k_cu_0ec602dd4cuda3std6ranges3__45__cpo5ssizeE[1];
.global .align 1 .b8 _ZN34_INTERNAL_a586a7e7_4_k_cu_0ec602dd4cuda3std6ranges3__45__cpo8distanceE[1];
.global .align 1 .b8 _ZN34_INTERNAL_a586a7e7_4_k_cu_0ec602dd6thrust24THRUST_300001_SM_1000_NS8cuda_cub3parE[1];
.global .align 1 .b8 _ZN34_INTERNAL_a586a7e7_4_k_cu_0ec602dd6thrust24THRUST_300001_SM_1000_NS8cuda_cub10par_nosyncE[1];
.global .align 1 .b8 _ZN34_INTERNAL_a586a7e7_4_k_cu_0ec602dd6thrust24THRUST_300001_SM_1000_NS6system6detail10sequential3seqE[1];
.global .align 1 .b8 _ZN34_INTERNAL_a586a7e7_4_k_cu_0ec602dd6thrust24THRUST_300001_SM_1000_NS12placeholders2_1E[1];
.global .align 1 .b8 _ZN34_INTERNAL_a586a7e7_4_k_cu_0ec602dd6thrust24THRUST_300001_SM_1000_NS12placeholders2_2E[1];
.global .align 1 .b8 _ZN34_INTERNAL_a586a7e7_4_k_cu_0ec602dd6thrust24THRUST_300001_SM_1000_NS12placeholders2_3E[1];
.global .align 1 .b8 _ZN34_INTERNAL_a586a7e7_4_k_cu_0ec602dd6thrust24THRUST_300001_SM_1000_NS12placeholders2_4E[1];
.global .align 1 .b8 _ZN34_INTERNAL_a586a7e7_4_k_cu_0ec602dd6thrust24THRUST_300001_SM_1000_NS12placeholders2_5E[1];
.global .align 1 .b8 _ZN34_INTERNAL_a586a7e7_4_k_cu_0ec602dd6thrust24THRUST_300001_SM_1000_NS12placeholders2_6E[1];
.global .align 1 .b8 _ZN34_INTERNAL_a586a7e7_4_k_cu_0ec602dd6thrust24THRUST_300001_SM_1000_NS12placeholders2_7E[1];
.global .align 1 .b8 _ZN34_INTERNAL_a586a7e7_4_k_cu_0ec602dd6thrust24THRUST_300001_SM_1000_NS12placeholders2_8E[1];
.global .align 1 .b8 _ZN34_INTERNAL_a586a7e7_4_k_cu_0ec602dd6thrust24THRUST_300001_SM_1000_NS12placeholders2_9E[1];
.global .align 1 .b8 _ZN34_INTERNAL_a586a7e7_4_k_cu_0ec602dd6thrust24THRUST_300001_SM_1000_NS12placeholders3_10E[1];
.global .align 1 .b8 _ZN34_INTERNAL_a586a7e7_4_k_cu_0ec602dd6thrust24THRUST_300001_SM_1000_NS3seqE[1];
.global .align 1 .b8 $str[9] = {37, 108, 117, 32, 37, 108, 117, 10};
.global .align 1 .b8 $str$1[5] = {37, 108, 117, 10};

.visible .entry _ZN3cub18CUB_300001_SM_10006detail11EmptyKernelIvEEvv()
{


	ret;

}
	// .globl	_ZN7GDBSCAN7calc_vaEPfS0_PmRKfRKm
.visible .entry _ZN7GDBSCAN7calc_vaEPfS0_PmRKfRKm(
	.param .u64 .ptr .align 1 _ZN7GDBSCAN7calc_vaEPfS0_PmRKfRKm_param_0,
	.param .u64 .ptr .align 1 _ZN7GDBSCAN7calc_vaEPfS0_PmRKfRKm_param_1,
	.param .u64 .ptr .align 1 _ZN7GDBSCAN7calc_vaEPfS0_PmRKfRKm_param_2,
	.param .u64 .ptr .align 1 _ZN7GDBSCAN7calc_vaEPfS0_PmRKfRKm_param_3,
	.param .u64 .ptr .align 1 _ZN7GDBSCAN7calc_vaEPfS0_PmRKfRKm_param_4
)
{
	.local .align 16 .b8 	__local_depot1[16];
	.reg .b64 	%SP;
	.reg .b64 	%SPL;
	.reg .pred 	%p<24>;
	.reg .b32 	%r<36>;
	.reg .b32 	%f<135>;
	.reg .b64 	%rd<45>;

	mov.u64 	%SPL, __local_depot1;
	cvta.local.u64 	%SP, %SPL;
	ld.param.u64 	%rd19, [_ZN7GDBSCAN7calc_vaEPfS0_PmRKfRKm_param_0];
	ld.param.u64 	%rd20, [_ZN7GDBSCAN7calc_vaEPfS0_PmRKfRKm_param_1];
	ld.param.u64 	%rd17, [_ZN7GDBSCAN7calc_vaEPfS0_PmRKfRKm_param_2];
	ld.param.u64 	%rd18, [_ZN7GDBSCAN7calc_vaEPfS0_PmRKfRKm_param_3];
	ld.param.u64 	%rd21, [_ZN7GDBSCAN7calc_vaEPfS0_PmRKfRKm_param_4];
	cvta.to.global.u64 	%rd1, %rd20;
	cvta.to.global.u64 	%rd2, %rd19;
	cvta.to.global.u64 	%rd3, %rd21;
	add.u64 	%rd22, %SP, 0;
	add.u64 	%rd4, %SPL, 0;
	mov.u32 	%r3, %tid.x;
	mov.u32 	%r4, %ctaid.x;
	mov.u32 	%r5, %ntid.x;
	mad.lo.s32 	%r6, %r4, %r5, %r3;
	cvt.u64.u32 	%rd5, %r6;
	ld.global.u64 	%rd23, [%rd3];
	st.local.v2.u64 	[%rd4], {%rd5, %rd23};
	mov.u64 	%rd24, $str;
	cvta.global.u64 	%rd25, %rd24;
	{ // callseq 0, 0
	.param .b64 param0;
	st.param.b64 	[param0], %rd25;
	.param .b64 param1;
	st.param.b64 	[param1], %rd22;
	.param .b32 retval0;
	call.uni (retval0), 
	vprintf, 
	(
	param0, 
	param1
	);
	ld.param.b32 	%r7, [retval0];
	} // callseq 0
	ld.global.u64 	%rd26, [%rd3];
	setp.le.u64 	%p1, %rd26, %rd5;
	@%p1 bra 	$L__BB1_17;
	st.local.u64 	[%rd4], %rd5;
	mov.u64 	%rd28, $str$1;
	cvta.global.u64 	%rd29, %rd28;
	{ // callseq 1, 0
	.param .b64 param0;
	st.param.b64 	[param0], %rd29;
	.param .b64 param1;
	st.param.b64 	[param1], %rd22;
	.param .b32 retval0;
	call.uni (retval0), 
	vprintf, 
	(
	param0, 
	param1
	);
	ld.param.b32 	%r9, [retval0];
	} // callseq 1
	ld.global.u64 	%rd6, [%rd3];
	setp.eq.s64 	%p2, %rd6, 0;
	mov.b64 	%rd44, 0;
	@%p2 bra 	$L__BB1_16;
	shl.b64 	%rd32, %rd5, 2;
	add.s64 	%rd7, %rd2, %rd32;
	add.s64 	%rd8, %rd1, %rd32;
	cvta.to.global.u64 	%rd9, %rd18;
	mov.b32 	%r35, 0;
	mov.b64 	%rd41, 0;
	cvt.u32.u64 	%r12, %rd5;
	mov.u64 	%rd44, %rd41;
$L__BB1_3:
	setp.eq.s32 	%p3, %r12, %r35;
	mov.b64 	%rd43, 0;
	@%p3 bra 	$L__BB1_15;
	shl.b64 	%rd34, %rd41, 2;
	add.s64 	%rd35, %rd2, %rd34;
	ld.global.f32 	%f14, [%rd7];
	ld.global.f32 	%f15, [%rd35];
	sub.f32 	%f1, %f14, %f15;
	abs.f32 	%f2, %f1;
	setp.eq.f32 	%p4, %f1, 0f3F800000;
	mov.f32 	%f133, 0f3F800000;
	@%p4 bra 	$L__BB1_9;
	setp.num.f32 	%p5, %f2, %f2;
	@%p5 bra 	$L__BB1_7;
	mov.f32 	%f71, 0f40000000;
	add.rn.f32 	%f133, %f1, %f71;
	bra.uni 	$L__BB1_9;
$L__BB1_7:
	setp.lt.f32 	%p6, %f2, 0f00800000;
	mul.f32 	%f16, %f2, 0f4B800000;
	selp.f32 	%f17, %f16, %f2, %p6;
	mov.b32 	%r13, %f17;
	add.s32 	%r14, %r13, -1060439283;
	and.b32  	%r15, %r14, -8388608;
	sub.s32 	%r16, %r13, %r15;
	mov.b32 	%f18, %r16;
	cvt.rn.f32.s32 	%f19, %r15;
	selp.f32 	%f20, 0fC1C00000, 0f00000000, %p6;
	fma.rn.f32 	%f21, %f19, 0f34000000, %f20;
	add.f32 	%f22, %f18, 0fBF800000;
	add.f32 	%f23, %f18, 0f3F800000;
	rcp.approx.ftz.f32 	%f24, %f23;
	add.f32 	%f25, %f22, %f22;
	mul.f32 	%f26, %f25, %f24;
	mul.f32 	%f27, %f26, %f26;
	neg.f32 	%f28, %f26;
	sub.f32 	%f29, %f22, %f26;
	add.f32 	%f30, %f29, %f29;
	fma.rn.f32 	%f31, %f28, %f22, %f30;
	mul.rn.f32 	%f32, %f24, %f31;
	fma.rn.f32 	%f33, %f27, 0f3A2C32E4, 0f3B52E7DB;
	fma.rn.f32 	%f34, %f33, %f27, 0f3C93BB73;
	fma.rn.f32 	%f35, %f34, %f27, 0f3DF6384F;
	mul.rn.f32 	%f36, %f35, %f27;
	fma.rn.f32 	%f37, %f26, 0f3FB8AA3B, %f21;
	mul.f32 	%f38, %f36, 0f40400000;
	sub.f32 	%f39, %f21, %f37;
	fma.rn.f32 	%f40, %f26, 0f3FB8AA3B, %f39;
	fma.rn.f32 	%f41, %f32, 0f3FB8AA3B, %f40;
	fma.rn.f32 	%f42, %f26, 0f32A55E34, %f41;
	fma.rn.f32 	%f43, %f38, %f32, %f42;
	fma.rn.f32 	%f44, %f36, %f26, %f43;
	add.rn.f32 	%f45, %f37, %f44;
	mov.f32 	%f46, 0f40000000;
	mul.rn.f32 	%f47, %f45, %f46;
	cvt.rni.f32.f32 	%f48, %f47;
	sub.f32 	%f49, %f47, %f48;
	neg.f32 	%f50, %f47;
	fma.rn.f32 	%f51, %f45, 0f40000000, %f50;
	neg.f32 	%f52, %f37;
	add.rn.f32 	%f53, %f45, %f52;
	neg.f32 	%f54, %f53;
	add.rn.f32 	%f55, %f44, %f54;
	fma.rn.f32 	%f56, %f55, 0f40000000, %f51;
	add.f32 	%f57, %f49, %f56;
	setp.gt.f32 	%p7, %f48, 0f00000000;
	selp.b32 	%r17, 0, -2097152000, %p7;
	setp.neu.f32 	%p8, %f1, 0f00000000;
	setp.neu.f32 	%p9, %f2, 0f7F800000;
	setp.lt.f32 	%p10, %f47, 0f00000000;
	selp.f32 	%f58, 0f00000000, 0f7F800000, %p10;
	abs.f32 	%f59, %f47;
	setp.gt.f32 	%p11, %f59, 0f43180000;
	cvt.rzi.s32.f32 	%r18, %f48;
	shl.b32 	%r19, %r18, 23;
	sub.s32 	%r20, %r19, %r17;
	mov.b32 	%f60, %r20;
	add.s32 	%r21, %r17, 2130706432;
	mov.b32 	%f61, %r21;
	fma.rn.f32 	%f62, %f57, 0f391FCB8E, 0f3AAF85ED;
	fma.rn.f32 	%f63, %f62, %f57, 0f3C1D9856;
	fma.rn.f32 	%f64, %f63, %f57, 0f3D6357BB;
	fma.rn.f32 	%f65, %f64, %f57, 0f3E75FDEC;
	fma.rn.f32 	%f66, %f65, %f57, 0f3F317218;
	fma.rn.f32 	%f67, %f66, %f57, 0f3F800000;
	mul.f32 	%f68, %f67, %f61;
	mul.f32 	%f69, %f68, %f60;
	selp.f32 	%f133, %f58, %f69, %p11;
	and.pred  	%p12, %p8, %p9;
	@%p12 bra 	$L__BB1_9;
	add.f32 	%f70, %f1, %f1;
	mov.b32 	%r22, %f70;
	and.b32  	%r23, %r22, 2147483647;
	mov.b32 	%f133, %r23;
$L__BB1_9:
	ld.global.f32 	%f73, [%rd8];
	add.s64 	%rd37, %rd1, %rd34;
	ld.global.f32 	%f74, [%rd37];
	sub.f32 	%f7, %f73, %f74;
	abs.f32 	%f8, %f7;
	setp.eq.f32 	%p13, %f7, 0f3F800000;
	mov.f32 	%f134, 0f3F800000;
	@%p13 bra 	$L__BB1_14;
	setp.num.f32 	%p14, %f8, %f8;
	@%p14 bra 	$L__BB1_12;
	mov.f32 	%f130, 0f40000000;
	add.rn.f32 	%f134, %f7, %f130;
	bra.uni 	$L__BB1_14;
$L__BB1_12:
	setp.lt.f32 	%p15, %f8, 0f00800000;
	mul.f32 	%f75, %f8, 0f4B800000;
	selp.f32 	%f76, %f75, %f8, %p15;
	mov.b32 	%r24, %f76;
	add.s32 	%r25, %r24, -1060439283;
	and.b32  	%r26, %r25, -8388608;
	sub.s32 	%r27, %r24, %r26;
	mov.b32 	%f77, %r27;
	cvt.rn.f32.s32 	%f78, %r26;
	selp.f32 	%f79, 0fC1C00000, 0f00000000, %p15;
	fma.rn.f32 	%f80, %f78, 0f34000000, %f79;
	add.f32 	%f81, %f77, 0fBF800000;
	add.f32 	%f82, %f77, 0f3F800000;
	rcp.approx.ftz.f32 	%f83, %f82;
	add.f32 	%f84, %f81, %f81;
	mul.f32 	%f85, %f84, %f83;
	mul.f32 	%f86, %f85, %f85;
	neg.f32 	%f87, %f85;
	sub.f32 	%f88, %f81, %f85;
	add.f32 	%f89, %f88, %f88;
	fma.rn.f32 	%f90, %f87, %f81, %f89;
	mul.rn.f32 	%f91, %f83, %f90;
	fma.rn.f32 	%f92, %f86, 0f3A2C32E4, 0f3B52E7DB;
	fma.rn.f32 	%f93, %f92, %f86, 0f3C93BB73;
	fma.rn.f32 	%f94, %f93, %f86, 0f3DF6384F;
	mul.rn.f32 	%f95, %f94, %f86;
	fma.rn.f32 	%f96, %f85, 0f3FB8AA3B, %f80;
	mul.f32 	%f97, %f95, 0f40400000;
	sub.f32 	%f98, %f80, %f96;
	fma.rn.f32 	%f99, %f85, 0f3FB8AA3B, %f98;
	fma.rn.f32 	%f100, %f91, 0f3FB8AA3B, %f99;
	fma.rn.f32 	%f101, %f85, 0f32A55E34, %f100;
	fma.rn.f32 	%f102, %f97, %f91, %f101;
	fma.rn.f32 	%f103, %f95, %f85, %f102;
	add.rn.f32 	%f104, %f96, %f103;
	mov.f32 	%f105, 0f40000000;
	mul.rn.f32 	%f106, %f104, %f105;
	cvt.rni.f32.f32 	%f107, %f106;
	sub.f32 	%f108, %f106, %f107;
	neg.f32 	%f109, %f106;
	fma.rn.f32 	%f110, %f104, 0f40000000, %f109;
	neg.f32 	%f111, %f96;
	add.rn.f32 	%f112, %f104, %f111;
	neg.f32 	%f113, %f112;
	add.rn.f32 	%f114, %f103, %f113;
	fma.rn.f32 	%f115, %f114, 0f40000000, %f110;
	add.f32 	%f116, %f108, %f115;
	setp.gt.f32 	%p16, %f107, 0f00000000;
	selp.b32 	%r28, 0, -2097152000, %p16;
	setp.neu.f32 	%p17, %f7, 0f00000000;
	setp.neu.f32 	%p18, %f8, 0f7F800000;
	setp.lt.f32 	%p19, %f106, 0f00000000;
	selp.f32 	%f117, 0f00000000, 0f7F800000, %p19;
	abs.f32 	%f118, %f106;
	setp.gt.f32 	%p20, %f118, 0f43180000;
	cvt.rzi.s32.f32 	%r29, %f107;
	shl.b32 	%r30, %r29, 23;
	sub.s32 	%r31, %r30, %r28;
	mov.b32 	%f119, %r31;
	add.s32 	%r32, %r28, 2130706432;
	mov.b32 	%f120, %r32;
	fma.rn.f32 	%f121, %f116, 0f391FCB8E, 0f3AAF85ED;
	fma.rn.f32 	%f122, %f121, %f116, 0f3C1D9856;
	fma.rn.f32 	%f123, %f122, %f116, 0f3D6357BB;
	fma.rn.f32 	%f124, %f123, %f116, 0f3E75FDEC;
	fma.rn.f32 	%f125, %f124, %f116, 0f3F317218;
	fma.rn.f32 	%f126, %f125, %f116, 0f3F800000;
	mul.f32 	%f127, %f126, %f120;
	mul.f32 	%f128, %f127, %f119;
	selp.f32 	%f134, %f117, %f128, %p20;
	and.pred  	%p21, %p17, %p18;
	@%p21 bra 	$L__BB1_14;
	add.f32 	%f129, %f7, %f7;
	mov.b32 	%r33, %f129;
	and.b32  	%r34, %r33, 2147483647;
	mov.b32 	%f134, %r34;
$L__BB1_14:
	add.f32 	%f131, %f133, %f134;
	ld.global.f32 	%f132, [%rd9];
	setp.le.f32 	%p22, %f131, %f132;
	selp.u64 	%rd43, 1, 0, %p22;
$L__BB1_15:
	add.s64 	%rd44, %rd43, %rd44;
	add.s32 	%r35, %r35, 1;
	cvt.u64.u32 	%rd41, %r35;
	setp.gt.u64 	%p23, %rd6, %rd41;
	@%p23 bra 	$L__BB1_3;
$L__BB1_16:
	cvta.to.global.u64 	%rd38, %rd17;
	shl.b64 	%rd39, %rd5, 3;
	add.s64 	%rd40, %rd38, %rd39;
	st.global.u64 	[%rd40], %rd44;
$L__BB1_17:
	ret;

}


// ===== COMPILED SASS (sm_100) =====

	.target	sm_100

	.elftype	@"ET_EXEC"


//--------------------- .note.nv.tkinfo           --------------------------
	.section	.note.nv.tkinfo,"",@"SHT_NOTE"
	.sectionflags	@"SHF_NOTE_NV_TKINFO"
	.tkinfo
        /*0018*/ 	.word	0x00000002
        /*0030*/ 	.string	""
        /*0030*/ 	.string	"ptxas"
        /*0030*/ 	.string	"Cuda compilation tools, release 13.0, V13.0.88"
        /*0030*/ 	.string	"Build cuda_13.0.r13.0/compiler.36424714_0"
        /*0030*/ 	.string	"-arch sm_100 -m 64 "



//--------------------- .note.nv.cuinfo           --------------------------
	.section	.note.nv.cuinfo,"",@"SHT_NOTE"
	.sectionflags	@"SHF_NOTE_NV_CUINFO"
        /*0018*/ 	.short	0x0002
        /*001a*/ 	.short	0x0064
        /*001c*/ 	.short	0x0082
	.zero		2


//--------------------- .nv.info                  --------------------------
	.section	.nv.info,"",@"SHT_CUDA_INFO"
	.align	4


	//----- nvinfo : EIATTR_REGCOUNT
	.align		4
        /*0000*/ 	.byte	0x04, 0x2f
        /*0002*/ 	.short	(.L_46 - .L_45)
	.align		4
.L_45:
        /*0004*/ 	.word	index@(_ZN3cub18CUB_300001_SM_10006detail11EmptyKernelIvEEvv)
        /*0008*/ 	.word	0x00000004


	//----- nvinfo : EIATTR_FRAME_SIZE
	.align		4
.L_46:
        /*000c*/ 	.byte	0x04, 0x11
        /*000e*/ 	.short	(.L_48 - .L_47)
	.align		4
.L_47:
        /*0010*/ 	.word	index@(_ZN3cub18CUB_300001_SM_10006detail11EmptyKernelIvEEvv)
        /*0014*/ 	.word	0x00000000


	//----- nvinfo : EIATTR_REGCOUNT
	.align		4
.L_48:
        /*0018*/ 	.byte	0x04, 0x2f
        /*001a*/ 	.short	(.L_50 - .L_49)
	.align		4
.L_49:
        /*001c*/ 	.word	index@(_ZN7GDBSCAN7calc_vaEPfS0_PmRKfRKm)
        /*0020*/ 	.word	0x0000001a


	//----- nvinfo : EIATTR_FRAME_SIZE
	.align		4
.L_50:
        /*0024*/ 	.byte	0x04, 0x11
        /*0026*/ 	.short	(.L_52 - .L_51)
	.align		4
.L_51:
        /*0028*/ 	.word	index@(_ZN7GDBSCAN7calc_vaEPfS0_PmRKfRKm)
        /*002c*/ 	.word	0x00000010


	//----- nvinfo : EIATTR_MIN_STACK_SIZE
	.align		4
.L_52:
        /*0030*/ 	.byte	0x04, 0x12
        /*0032*/ 	.short	(.L_54 - .L_53)
	.align		4
.L_53:
        /*0034*/ 	.word	index@(_ZN7GDBSCAN7calc_vaEPfS0_PmRKfRKm)
        /*0038*/ 	.word	0x00000010


	//----- nvinfo : EIATTR_MIN_STACK_SIZE
	.align		4
.L_54:
        /*003c*/ 	.byte	0x04, 0x12
        /*003e*/ 	.short	(.L_56 - .L_55)
	.align		4
.L_55:
        /*0040*/ 	.word	index@(_ZN3cub18CUB_300001_SM_10006detail11EmptyKernelIvEEvv)
        /*0044*/ 	.word	0x00000000
.L_56:


//--------------------- .nv.compat                --------------------------
	.section	.nv.compat,"",@"SHT_CUDA_COMPAT_INFO"
	.align	4
        /*0000*/ 	.byte	0x02, 0x09, 0x00, 0x00, 0x02, 0x02, 0x01, 0x00, 0x02, 0x05, 0x05, 0x00, 0x03, 0x07, 0x01, 0x01
        /*0010*/ 	.byte	0x02, 0x03, 0x00, 0x00, 0x02, 0x06, 0x01, 0x00, 0x04, 0x0b, 0x08, 0x00, 0x01, 0x00, 0x00, 0x00
        /*0020*/ 	.byte	0x00, 0x00, 0x00, 0x00


//--------------------- .nv.info._ZN7GDBSCAN7calc_vaEPfS0_PmRKfRKm --------------------------
	.section	.nv.info._ZN7GDBSCAN7calc_vaEPfS0_PmRKfRKm,"",@"SHT_CUDA_INFO"
	.sectionflags	@""
	.align	4


	//----- nvinfo : EIATTR_CUDA_API_VERSION
	.align		4
        /*0000*/ 	.byte	0x04, 0x37
        /*0002*/ 	.short	(.L_58 - .L_57)
.L_57:
        /*0004*/ 	.word	0x00000082


	//----- nvinfo : EIATTR_KPARAM_INFO
	.align		4
.L_58:
        /*0008*/ 	.byte	0x04, 0x17
        /*000a*/ 	.short	(.L_60 - .L_59)
.L_59:
        /*000c*/ 	.word	0x00000000
        /*0010*/ 	.short	0x0004
        /*0012*/ 	.short	0x0020
        /*0014*/ 	.byte	0x00, 0xf5, 0x21, 0x00


	//----- nvinfo : EIATTR_KPARAM_INFO
	.align		4
.L_60:
        /*0018*/ 	.byte	0x04, 0x17
        /*001a*/ 	.short	(.L_62 - .L_61)
.L_61:
        /*001c*/ 	.word	0x00000000
        /*0020*/ 	.short	0x0003
        /*0022*/ 	.short	0x0018
        /*0024*/ 	.byte	0x00, 0xf5, 0x21, 0x00


	//----- nvinfo : EIATTR_KPARAM_INFO
	.align		4
.L_62:
        /*0028*/ 	.byte	0x04, 0x17
        /*002a*/ 	.short	(.L_64 - .L_63)
.L_63:
        /*002c*/ 	.word	0x00000000
        /*0030*/ 	.short	0x0002
        /*0032*/ 	.short	0x0010
        /*0034*/ 	.byte	0x00, 0xf5, 0x21, 0x00


	//----- nvinfo : EIATTR_KPARAM_INFO
	.align		4
.L_64:
        /*0038*/ 	.byte	0x04, 0x17
        /*003a*/ 	.short	(.L_66 - .L_65)
.L_65:
        /*003c*/ 	.word	0x00000000
        /*0040*/ 	.short	0x0001
        /*0042*/ 	.short	0x0008
        /*0044*/ 	.byte	0x00, 0xf5, 0x21, 0x00


	//----- nvinfo : EIATTR_KPARAM_INFO
	.align		4
.L_66:
        /*0048*/ 	.byte	0x04, 0x17
        /*004a*/ 	.short	(.L_68 - .L_67)
.L_67:
        /*004c*/ 	.word	0x00000000
        /*0050*/ 	.short	0x0000
        /*0052*/ 	.short	0x0000
        /*0054*/ 	.byte	0x00, 0xf5, 0x21, 0x00


	//----- nvinfo : EIATTR_SPARSE_MMA_MASK
	.align		4
.L_68:
        /*0058*/ 	.byte	0x03, 0x50
        /*005a*/ 	.short	0x0000


	//----- nvinfo : EIATTR_MAXREG_COUNT
	.align		4
        /*005c*/ 	.byte	0x03, 0x1b
        /*005e*/ 	.short	0x00ff


	//----- nvinfo : EIATTR_EXTERNS
	.align		4
        /*0060*/ 	.byte	0x04, 0x0f
        /*0062*/ 	.short	(.L_70 - .L_69)


	//   ....[0]....
	.align		4
.L_69:
        /*0064*/ 	.word	index@(vprintf)


	//----- nvinfo : EIATTR_MERCURY_ISA_VERSION
	.align		4
.L_70:
        /*0068*/ 	.byte	0x03, 0x5f
        /*006a*/ 	.short	0x0101


	//----- nvinfo : EIATTR_VRC_CTA_INIT_COUNT
	.align		4
        /*006c*/ 	.byte	0x02, 0x4a
	.zero		1
	.zero		1


	//----- nvinfo : EIATTR_SYSCALL_OFFSETS
	.align		4
        /*0070*/ 	.byte	0x04, 0x46
        /*0072*/ 	.short	(.L_72 - .L_71)


	//   ....[0]....
.L_71:
        /*0074*/ 	.word	0x00000170


	//   ....[1]....
        /*0078*/ 	.word	0x00000250


	//----- nvinfo : EIATTR_EXIT_INSTR_OFFSETS
	.align		4
.L_72:
        /*007c*/ 	.byte	0x04, 0x1c
        /*007e*/ 	.short	(.L_74 - .L_73)


	//   ....[0]....
.L_73:
        /*0080*/ 	.word	0x000001c0


	//   ....[1]....
        /*0084*/ 	.word	0x00000ea0


	//----- nvinfo : EIATTR_CRS_STACK_SIZE
	.align		4
.L_74:
        /*0088*/ 	.byte	0x04, 0x1e
        /*008a*/ 	.short	(.L_76 - .L_75)
.L_75:
        /*008c*/ 	.word	0x00000000


	//----- nvinfo : EIATTR_CBANK_PARAM_SIZE
	.align		4
.L_76:
        /*0090*/ 	.byte	0x03, 0x19
        /*0092*/ 	.short	0x0028


	//----- nvinfo : EIATTR_PARAM_CBANK
	.align		4
        /*0094*/ 	.byte	0x04, 0x0a
        /*0096*/ 	.short	(.L_78 - .L_77)
	.align		4
.L_77:
        /*0098*/ 	.word	index@(.nv.constant0._ZN7GDBSCAN7calc_vaEPfS0_PmRKfRKm)
        /*009c*/ 	.short	0x0380
        /*009e*/ 	.short	0x0028


	//----- nvinfo : EIATTR_SW_WAR
	.align		4
.L_78:
        /*00a0*/ 	.byte	0x04, 0x36
        /*00a2*/ 	.short	(.L_80 - .L_79)
.L_79:
        /*00a4*/ 	.word	0x00000008
.L_80:


//--------------------- .nv.info._ZN3cub18CUB_300001_SM_10006detail11EmptyKernelIvEEvv --------------------------
	.section	.nv.info._ZN3cub18CUB_300001_SM_10006detail11EmptyKernelIvEEvv,"",@"SHT_CUDA_INFO"
	.sectionflags	@""
	.align	4


	//----- nvinfo : EIATTR_CUDA_API_VERSION
	.align		4
        /*0000*/ 	.byte	0x04, 0x37
        /*0002*/ 	.short	(.L_82 - .L_81)
.L_81:
        /*0004*/ 	.word	0x00000082


	//----- nvinfo : EIATTR_SPARSE_MMA_MASK
	.align		4
.L_82:
        /*0008*/ 	.byte	0x03, 0x50
        /*000a*/ 	.short	0x0000


	//----- nvinfo : EIATTR_MAXREG_COUNT
	.align		4
        /*000c*/ 	.byte	0x03, 0x1b
        /*000e*/ 	.short	0x00ff


	//----- nvinfo : EIATTR_MERCURY_ISA_VERSION
	.align		4
        /*0010*/ 	.byte	0x03, 0x5f
        /*0012*/ 	.short	0x0101


	//----- nvinfo : EIATTR_VRC_CTA_INIT_COUNT
	.align		4
        /*0014*/ 	.byte	0x02, 0x4a
	.zero		1
	.zero		1


	//----- nvinfo : EIATTR_EXIT_INSTR_OFFSETS
	.align		4
        /*0018*/ 	.byte	0x04, 0x1c
        /*001a*/ 	.short	(.L_84 - .L_83)


	//   ....[0]....
.L_83:
        /*001c*/ 	.word	0x00000010


	//----- nvinfo : EIATTR_SW_WAR
	.align		4
.L_84:
        /*0020*/ 	.byte	0x04, 0x36
        /*0022*/ 	.short	(.L_86 - .L_85)
.L_85:
        /*0024*/ 	.word	0x00000008
.L_86:


//--------------------- .nv.callgraph             --------------------------
	.section	.nv.callgraph,"",@"SHT_CUDA_CALLGRAPH"
	.align	4
	.sectionentsize	8
	.align		4
        /*0000*/ 	.word	0x00000000
	.align		4
        /*0004*/ 	.word	0xffffffff
	.align		4
        /*0008*/ 	.word	index@(_ZN7GDBSCAN7calc_vaEPfS0_PmRKfRKm)
	.align		4
        /*000c*/ 	.word	index@(vprintf)
	.align		4
        /*0010*/ 	.word	0x00000000
	.align		4
        /*0014*/ 	.word	0xfffffffe
	.align		4
        /*0018*/ 	.word	0x00000000
	.align		4
        /*001c*/ 	.word	0xfffffffd
	.align		4
        /*0020*/ 	.word	0x00000000
	.align		4
        /*0024*/ 	.word	0xfffffffc


//--------------------- .nv.constant4             --------------------------
	.section	.nv.constant4,"a",@progbits
	.align	8
	.align		8
.nv.constant4:
        /*0000*/ 	.dword	vprintf
	.align		8
        /*0008*/ 	.dword	_ZN34_INTERNAL_a586a7e7_4_k_cu_0ec602dd4cuda3std3__45__cpo5beginE
	.align		8
        /*0010*/ 	.dword	_ZN34_INTERNAL_a586a7e7_4_k_cu_0ec602dd4cuda3std3__45__cpo3endE
	.align		8
        /*0018*/ 	.dword	_ZN34_INTERNAL_a586a7e7_4_k_cu_0ec602dd4cuda3std3__45__cpo6cbeginE
	.align		8
        /*0020*/ 	.dword	_ZN34_INTERNAL_a586a7e7_4_k_cu_0ec602dd4cuda3std3__45__cpo4cendE
	.align		8
        /*0028*/ 	.dword	_ZN34_INTERNAL_a586a7e7_4_k_cu_0ec602dd4cuda3std3__45__cpo6rbeginE
	.align		8
        /*0030*/ 	.dword	_ZN34_INTERNAL_a586a7e7_4_k_cu_0ec602dd4cuda3std3__45__cpo4rendE
	.align		8
        /*0038*/ 	.dword	_ZN34_INTERNAL_a586a7e7_4_k_cu_0ec602dd4cuda3std3__45__cpo7crbeginE
	.align		8
        /*0040*/ 	.dword	_ZN34_INTERNAL_a586a7e7_4_k_cu_0ec602dd4cuda3std3__45__cpo5crendE
	.align		8
        /*0048*/ 	.dword	_ZN34_INTERNAL_a586a7e7_4_k_cu_0ec602dd4cuda3std3__436_GLOBAL__N__a586a7e7_4_k_cu_0ec602dd6ignoreE
	.align		8
        /*0050*/ 	.dword	_ZN34_INTERNAL_a586a7e7_4_k_cu_0ec602dd4cuda3std3__419piecewise_constructE
	.align		8
        /*0058*/ 	.dword	_ZN34_INTERNAL_a586a7e7_4_k_cu_0ec602dd4cuda3std3__48in_placeE
	.align		8
        /*0060*/ 	.dword	_ZN34_INTERNAL_a586a7e7_4_k_cu_0ec602dd4cuda3std3__420unreachable_sentinelE
	.align		8
        /*0068*/ 	.dword	_ZN34_INTERNAL_a586a7e7_4_k_cu_0ec602dd4cuda3std3__47nulloptE
	.align		8
        /*0070*/ 	.dword	_ZN34_INTERNAL_a586a7e7_4_k_cu_0ec602dd4cuda3std3__48unexpectE
	.align		8
        /*0078*/ 	.dword	_ZN34_INTERNAL_a586a7e7_4_k_cu_0ec602dd4cuda3std6ranges3__45__cpo4swapE
	.align		8
        /*0080*/ 	.dword	_ZN34_INTERNAL_a586a7e7_4_k_cu_0ec602dd4cuda3std6ranges3__45__cpo9iter_moveE
	.align		8
        /*0088*/ 	.dword	_ZN34_INTERNAL_a586a7e7_4_k_cu_0ec602dd4cuda3std6ranges3__45__cpo5beginE
	.align		8
        /*0090*/ 	.dword	_ZN34_INTERNAL_a586a7e7_4_k_cu_0ec602dd4cuda3std6ranges3__45__cpo3endE
	.align		8
        /*0098*/ 	.dword	_ZN34_INTERNAL_a586a7e7_4_k_cu_0ec602dd4cuda3std6ranges3__45__cpo6cbeginE
	.align		8
        /*00a0*/ 	.dword	_ZN34_INTERNAL_a586a7e7_4_k_cu_0ec602dd4cuda3std6ranges3__45__cpo4cendE
	.align		8
        /*00a8*/ 	.dword	_ZN34_INTERNAL_a586a7e7_4_k_cu_0ec602dd4cuda3std6ranges3__45__cpo7advanceE
	.align		8
        /*00b0*/ 	.dword	_ZN34_INTERNAL_a586a7e7_4_k_cu_0ec602dd4cuda3std6ranges3__45__cpo9iter_swapE
	.align		8
        /*00b8*/ 	.dword	_ZN34_INTERNAL_a586a7e7_4_k_cu_0ec602dd4cuda3std6ranges3__45__cpo4nextE
	.align		8
        /*00c0*/ 	.dword	_ZN34_INTERNAL_a586a7e7_4_k_cu_0ec602dd4cuda3std6ranges3__45__cpo4prevE
	.align		8
        /*00c8*/ 	.dword	_ZN34_INTERNAL_a586a7e7_4_k_cu_0ec602dd4cuda3std6ranges3__45__cpo4dataE
	.align		8
        /*00d0*/ 	.dword	_ZN34_INTERNAL_a586a7e7_4_k_cu_0ec602dd4cuda3std6ranges3__45__cpo5cdataE
	.align		8
        /*00d8*/ 	.dword	_ZN34_INTERNAL_a586a7e7_4_k_cu_0ec602dd4cuda3std6ranges3__45__cpo4sizeE
	.align		8
        /*00e0*/ 	.dword	_ZN34_INTERNAL_a586a7e7_4_k_cu_0ec602dd4cuda3std6ranges3__45__cpo5ssizeE
	.align		8
        /*00e8*/ 	.dword	_ZN34_INTERNAL_a586a7e7_4_k_cu_0ec602dd4cuda3std6ranges3__45__cpo8distanceE
	.align		8
        /*00f0*/ 	.dword	_ZN34_INTERNAL_a586a7e7_4_k_cu_0ec602dd6thrust24THRUST_300001_SM_1000_NS8cuda_cub3parE
	.align		8
        /*00f8*/ 	.dword	_ZN34_INTERNAL_a586a7e7_4_k_cu_0ec602dd6thrust24THRUST_300001_SM_1000_NS8cuda_cub10par_nosyncE
	.align		8
        /*0100*/ 	.dword	_ZN34_INTERNAL_a586a7e7_4_k_cu_0ec602dd6thrust24THRUST_300001_SM_1000_NS6system6detail10sequential3seqE
	.align		8
        /*0108*/ 	.dword	_ZN34_INTERNAL_a586a7e7_4_k_cu_0ec602dd6thrust24THRUST_300001_SM_1000_NS12placeholders2_1E
	.align		8
        /*0110*/ 	.dword	_ZN34_INTERNAL_a586a7e7_4_k_cu_0ec602dd6thrust24THRUST_300001_SM_1000_NS12placeholders2_2E
	.align		8
        /*0118*/ 	.dword	_ZN34_INTERNAL_a586a7e7_4_k_cu_0ec602dd6thrust24THRUST_300001_SM_1000_NS12placeholders2_3E
	.align		8
        /*0120*/ 	.dword	_ZN34_INTERNAL_a586a7e7_4_k_cu_0ec602dd6thrust24THRUST_300001_SM_1000_NS12placeholders2_4E
	.align		8
        /*0128*/ 	.dword	_ZN34_INTERNAL_a586a7e7_4_k_cu_0ec602dd6thrust24THRUST_300001_SM_1000_NS12placeholders2_5E
	.align		8
        /*0130*/ 	.dword	_ZN34_INTERNAL_a586a7e7_4_k_cu_0ec602dd6thrust24THRUST_300001_SM_1000_NS12placeholders2_6E
	.align		8
        /*0138*/ 	.dword	_ZN34_INTERNAL_a586a7e7_4_k_cu_0ec602dd6thrust24THRUST_300001_SM_1000_NS12placeholders2_7E
	.align		8
        /*0140*/ 	.dword	_ZN34_INTERNAL_a586a7e7_4_k_cu_0ec602dd6thrust24THRUST_300001_SM_1000_NS12placeholders2_8E
	.align		8
        /*0148*/ 	.dword	_ZN34_INTERNAL_a586a7e7_4_k_cu_0ec602dd6thrust24THRUST_300001_SM_1000_NS12placeholders2_9E
	.align		8
        /*0150*/ 	.dword	_ZN34_INTERNAL_a586a7e7_4_k_cu_0ec602dd6thrust24THRUST_300001_SM_1000_NS12placeholders3_10E
	.align		8
        /*0158*/ 	.dword	_ZN34_INTERNAL_a586a7e7_4_k_cu_0ec602dd6thrust24THRUST_300001_SM_1000_NS3seqE
	.align		8
        /*0160*/ 	.dword	$str
	.align		8
        /*0168*/ 	.dword	$str$1


//--------------------- .text._ZN7GDBSCAN7calc_vaEPfS0_PmRKfRKm --------------------------
	.section	.text._ZN7GDBSCAN7calc_vaEPfS0_PmRKfRKm,"ax",@progbits
	.align	128
        .global         _ZN7GDBSCAN7calc_vaEPfS0_PmRKfRKm
        .type           _ZN7GDBSCAN7calc_vaEPfS0_PmRKfRKm,@function
        .size           _ZN7GDBSCAN7calc_vaEPfS0_PmRKfRKm,(.L_x_12 - _ZN7GDBSCAN7calc_vaEPfS0_PmRKfRKm)
        .other          _ZN7GDBSCAN7calc_vaEPfS0_PmRKfRKm,@"STO_CUDA_ENTRY STV_DEFAULT"
_ZN7GDBSCAN7calc_vaEPfS0_PmRKfRKm:
.text._ZN7GDBSCAN7calc_vaEPfS0_PmRKfRKm:
[----:B------:R-:W0:Y:S08]  /*0000*/  LDC R1, c[0x0][0x37c] ;  /* 0x0000df00ff017b82 */ /* 0x000e300000000800 */
[----:B------:R-:W1:Y:S01]  /*0010*/  LDC.64 R18, c[0x0][0x3a0] ;  /* 0x0000e800ff127b82 */ /* 0x000e620000000a00 */
[----:B------:R-:W1:Y:S01]  /*0020*/  LDCU.64 UR36, c[0x0][0x358] ;  /* 0x00006b00ff2477ac */ /* 0x000e620008000a00 */
[----:B0-----:R-:W-:Y:S01]  /*0030*/  IADD3 R1, PT, PT, R1, -0x10, RZ ;  /* 0xfffffff001017810 */ /* 0x001fe20007ffe0ff */
[----:B-1----:R-:W2:Y:S01]  /*0040*/  LDG.E.64 R18, desc[UR36][R18.64] ;  /* 0x0000002412127981 */ /* 0x002ea2000c1e1b00 */
[----:B------:R-:W0:Y:S04]  /*0050*/  LDCU UR5, c[0x0][0x2fc] ;  /* 0x00005f80ff0577ac */ /* 0x000e280008000800 */
[----:B------:R-:W1:Y:S01]  /*0060*/  S2UR UR6, SR_CTAID.X ;  /* 0x00000000000679c3 */ /* 0x000e620000002500 */
[----:B------:R-:W-:Y:S01]  /*0070*/  HFMA2 R17, -RZ, RZ, 0, 0 ;  /* 0x00000000ff117431 */ /* 0x000fe200000001ff */
[----:B------:R-:W1:Y:S01]  /*0080*/  S2R R16, SR_TID.X ;  /* 0x0000000000107919 */ /* 0x000e620000002100 */
[----:B------:R-:W3:Y:S01]  /*0090*/  LDCU UR4, c[0x0][0x2f8] ;  /* 0x00005f00ff0477ac */ /* 0x000ee20008000800 */
[----:B------:R-:W-:-:S04]  /*00a0*/  MOV R2, 0x0 ;  /* 0x0000000000027802 */ /* 0x000fc80000000f00 */
[----:B------:R-:W1:Y:S08]  /*00b0*/  LDC R3, c[0x0][0x360] ;  /* 0x0000d800ff037b82 */ /* 0x000e700000000800 */
[----:B------:R4:W2:Y:S01]  /*00c0*/  LDC.64 R8, c[0x4][R2] ;  /* 0x0100000002087b82 */ /* 0x0008a20000000a00 */
[----:B---3--:R-:W-:-:S04]  /*00d0*/  IADD3 R22, P0, PT, R1, UR4, RZ ;  /* 0x0000000401167c10 */ /* 0x008fc8000ff1e0ff */
[----:B0-----:R-:W-:Y:S02]  /*00e0*/  IADD3.X R23, PT, PT, RZ, UR5, RZ, P0, !PT ;  /* 0x00000005ff177c10 */ /* 0x001fe400087fe4ff */
[----:B------:R-:W-:Y:S02]  /*00f0*/  MOV R6, R22 ;  /* 0x0000001600067202 */ /* 0x000fe40000000f00 */
[----:B------:R-:W-:Y:S01]  /*0100*/  MOV R7, R23 ;  /* 0x0000001700077202 */ /* 0x000fe20000000f00 */
[----:B-1----:R-:W-:Y:S01]  /*0110*/  IMAD R16, R3, UR6, R16 ;  /* 0x0000000603107c24 */ /* 0x002fe2000f8e0210 */
[----:B------:R-:W0:Y:S02]  /*0120*/  LDCU.64 UR6, c[0x4][0x160] ;  /* 0x01002c00ff0677ac */ /* 0x000e240008000a00 */
[----:B0-----:R-:W-:Y:S02]  /*0130*/  MOV R4, UR6 ;  /* 0x0000000600047c02 */ /* 0x001fe40008000f00 */
[----:B------:R-:W-:Y:S01]  /*0140*/  MOV R5, UR7 ;  /* 0x0000000700057c02 */ /* 0x000fe20008000f00 */
[----:B--2---:R4:W-:Y:S06]  /*0150*/  STL.128 [R1], R16 ;  /* 0x0000001001007387 */ /* 0x0049ec0000100c00 */
[----:B------:R-:W-:-:S07]  /*0160*/  LEPC R20, `(.L_x_0) ;  /* 0x000000001014794e */ /* 0x000fce0000000000 */
[----:B----4-:R-:W-:Y:S05]  /*0170*/  CALL.ABS.NOINC R8 ;  /* 0x0000000008007343 */ /* 0x010fea0003c00000 */
.L_x_0:
[----:B------:R-:W0:Y:S02]  /*0180*/  LDC.64 R4, c[0x0][0x3a0] ;  /* 0x0000e800ff047b82 */ /* 0x000e240000000a00 */
[----:B0-----:R-:W2:Y:S02]  /*0190*/  LDG.E.64 R4, desc[UR36][R4.64] ;  /* 0x0000002404047981 */ /* 0x001ea4000c1e1b00 */
[----:B--2---:R-:W-:-:S04]  /*01a0*/  ISETP.GT.U32.AND P0, PT, R4, R16, PT ;  /* 0x000000100400720c */ /* 0x004fc80003f04070 */
[----:B------:R-:W-:-:S13]  /*01b0*/  ISETP.GT.U32.AND.EX P0, PT, R5, RZ, PT, P0 ;  /* 0x000000ff0500720c */ /* 0x000fda0003f04100 */
[----:B------:R-:W-:Y:S05]  /*01c0*/  @!P0 EXIT ;  /* 0x000000000000894d */ /* 0x000fea0003800000 */
[----:B------:R0:W-:Y:S01]  /*01d0*/  STL.64 [R1], R16 ;  /* 0x0000001001007387 */ /* 0x0001e20000100a00 */
[----:B------:R-:W1:Y:S01]  /*01e0*/  LDC.64 R2, c[0x4][R2] ;  /* 0x0100000002027b82 */ /* 0x000e620000000a00 */
[----:B------:R-:W2:Y:S01]  /*01f0*/  LDCU.64 UR4, c[0x4][0x168] ;  /* 0x01002d00ff0477ac */ /* 0x000ea20008000a00 */
[----:B------:R-:W-:Y:S02]  /*0200*/  MOV R6, R22 ;  /* 0x0000001600067202 */ /* 0x000fe40000000f00 */
[----:B------:R-:W-:Y:S02]  /*0210*/  MOV R7, R23 ;  /* 0x0000001700077202 */ /* 0x000fe40000000f00 */
[----:B--2---:R-:W-:Y:S01]  /*0220*/  MOV R4, UR4 ;  /* 0x0000000400047c02 */ /* 0x004fe20008000f00 */
[----:B0-----:R-:W-:-:S07]  /*0230*/  IMAD.U32 R5, RZ, RZ, UR5 ;  /* 0x00000005ff057e24 */ /* 0x001fce000f8e00ff */
[----:B------:R-:W-:-:S07]  /*0240*/  LEPC R20, `(.L_x_1) ;  /* 0x000000001014794e */ /* 0x000fce0000000000 */
[----:B-1----:R-:W-:Y:S05]  /*0250*/  CALL.ABS.NOINC R2 ;  /* 0x0000000002007343 */ /* 0x002fea0003c00000 */
.L_x_1:
[----:B------:R-:W0:Y:S02]  /*0260*/  LDC.64 R2, c[0x0][0x3a0] ;  /* 0x0000e800ff027b82 */ /* 0x000e240000000a00 */
[----:B0-----:R-:W2:Y:S01]  /*0270*/  LDG.E.64 R2, desc[UR36][R2.64] ;  /* 0x0000002402027981 */ /* 0x001ea2000c1e1b00 */
[----:B------:R-:W-:Y:S01]  /*0280*/  HFMA2 R0, -RZ, RZ, 0, 0 ;  /* 0x00000000ff007431 */ /* 0x000fe200000001ff */
[----:B------:R-:W-:Y:S02]  /*0290*/  MOV R9, RZ ;  /* 0x000000ff00097202 */ /* 0x000fe40000000f00 */
[----:B--2---:R-:W-:-:S04]  /*02a0*/  ISETP.NE.U32.AND P0, PT, R2, RZ, PT ;  /* 0x000000ff0200720c */ /* 0x004fc80003f05070 */
[----:B------:R-:W-:-:S13]  /*02b0*/  ISETP.NE.AND.EX P0, PT, R3, RZ, PT, P0 ;  /* 0x000000ff0300720c */ /* 0x000fda0003f05300 */
[----:B------:R-:W-:Y:S05]  /*02c0*/  @!P0 BRA `(.L_x_2) ;  /* 0x0000000800e08947 */ /* 0x000fea0003800000 */
[----:B------:R-:W0:Y:S01]  /*02d0*/  LDCU.128 UR4, c[0x0][0x380] ;  /* 0x00007000ff0477ac */ /* 0x000e220008000c00 */
[----:B------:R-:W-:Y:S01]  /*02e0*/  SHF.L.U32 R6, R16, 0x2, RZ ;  /* 0x0000000210067819 */ /* 0x000fe200000006ff */
[----:B------:R-:W-:Y:S01]  /*02f0*/  BSSY.RECONVERGENT B1, `(.L_x_2) ;  /* 0x00000b5000017945 */ /* 0x000fe20003800200 */
[----:B------:R-:W-:Y:S02]  /*0300*/  SHF.R.U32.HI R0, RZ, 0x1e, R16 ;  /* 0x0000001eff007819 */ /* 0x000fe40000011610 */
[----:B------:R-:W-:Y:S02]  /*0310*/  CS2R R10, SRZ ;  /* 0x00000000000a7805 */ /* 0x000fe4000001ff00 */
[----:B------:R-:W-:Y:S02]  /*0320*/  MOV R15, RZ ;  /* 0x000000ff000f7202 */ /* 0x000fe40000000f00 */
[----:B------:R-:W-:Y:S02]  /*0330*/  CS2R R8, SRZ ;  /* 0x0000000000087805 */ /* 0x000fe4000001ff00 */
[----:B0-----:R-:W-:-:S02]  /*0340*/  IADD3 R4, P0, PT, R6, UR4, RZ ;  /* 0x0000000406047c10 */ /* 0x001fc4000ff1e0ff */
[----:B------:R-:W-:Y:S02]  /*0350*/  IADD3 R6, P1, PT, R6, UR6, RZ ;  /* 0x0000000606067c10 */ /* 0x000fe4000ff3e0ff */
[C---:B------:R-:W-:Y:S02]  /*0360*/  IADD3.X R5, PT, PT, R0.reuse, UR5, RZ, P0, !PT ;  /* 0x0000000500057c10 */ /* 0x040fe400087fe4ff */
[----:B------:R-:W-:Y:S01]  /*0370*/  IADD3.X R7, PT, PT, R0, UR7, RZ, P1, !PT ;  /* 0x0000000700077c10 */ /* 0x000fe20008ffe4ff */
[----:B------:R-:W-:-:S08]  /*0380*/  IMAD.MOV.U32 R0, RZ, RZ, RZ ;  /* 0x000000ffff007224 */ /* 0x000fd000078e00ff */
.L_x_9:
[----:B------:R-:W-:Y:S01]  /*0390*/  ISETP.NE.AND P0, PT, R16, R11, PT ;  /* 0x0000000b1000720c */ /* 0x000fe20003f05270 */
[----:B------:R-:W-:Y:S01]  /*03a0*/  BSSY.RECONVERGENT B0, `(.L_x_3) ;  /* 0x00000a2000007945 */ /* 0x000fe20003800200 */
[----:B------:R-:W-:-:S11]  /*03b0*/  HFMA2 R13, -RZ, RZ, 0, 0 ;  /* 0x00000000ff0d7431 */ /* 0x000fd600000001ff */
[----:B------:R-:W-:Y:S05]  /*03c0*/  @!P0 BRA `(.L_x_4) ;  /* 0x00000008007c8947 */ /* 0x000fea0003800000 */
[----:B------:R-:W0:Y:S01]  /*03d0*/  LDCU.64 UR4, c[0x0][0x380] ;  /* 0x00007000ff0477ac */ /* 0x000e220008000a00 */
[C---:B------:R-:W-:Y:S01]  /*03e0*/  SHF.L.U32 R12, R15.reuse, 0x2, RZ ;  /* 0x000000020f0c7819 */ /* 0x040fe200000006ff */
[----:B------:R-:W2:Y:S01]  /*03f0*/  LDG.E R13, desc[UR36][R4.64] ;  /* 0x00000024040d7981 */ /* 0x000ea2000c1e1900 */
[----:B------:R-:W-:Y:S02]  /*0400*/  SHF.L.U64.HI R21, R15, 0x2, R8 ;  /* 0x000000020f157819 */ /* 0x000fe40000010208 */
[----:B0-----:R-:W-:-:S04]  /*0410*/  IADD3 R18, P0, PT, R12, UR4, RZ ;  /* 0x000000040c127c10 */ /* 0x001fc8000ff1e0ff */
[----:B------:R-:W-:-:S05]  /*0420*/  IADD3.X R19, PT, PT, R21, UR5, RZ, P0, !PT ;  /* 0x0000000515137c10 */ /* 0x000fca00087fe4ff */
[----:B------:R-:W2:Y:S01]  /*0430*/  LDG.E R18, desc[UR36][R18.64] ;  /* 0x0000002412127981 */ /* 0x000ea2000c1e1900 */
[----:B------:R-:W-:Y:S01]  /*0440*/  BSSY.RECONVERGENT B2, `(.L_x_5) ;  /* 0x0000046000027945 */ /* 0x000fe20003800200 */
[----:B------:R-:W-:Y:S01]  /*0450*/  MOV R14, 0x3f800000 ;  /* 0x3f800000000e7802 */ /* 0x000fe20000000f00 */
[----:B--2---:R-:W-:-:S05]  /*0460*/  FADD R13, R13, -R18 ;  /* 0x800000120d0d7221 */ /* 0x004fca0000000000 */
[----:B------:R-:W-:-:S13]  /*0470*/  FSETP.NEU.AND P0, PT, R13, 1, PT ;  /* 0x3f8000000d00780b */ /* 0x000fda0003f0d000 */
[----:B------:R-:W-:Y:S05]  /*0480*/  @!P0 BRA `(.L_x_6) ;  /* 0x0000000400048947 */ /* 0x000fea0003800000 */
[----:B------:R-:W-:-:S13]  /*0490*/  FSETP.NAN.AND P0, PT, |R13|, |R13|, PT ;  /* 0x4000000d0d00720b */ /* 0x000fda0003f08200 */
[----:B------:R-:W-:Y:S01]  /*04a0*/  @P0 FADD R14, R13, 2 ;  /* 0x400000000d0e0421 */ /* 0x000fe20000000000 */
[----:B------:R-:W-:Y:S06]  /*04b0*/  @P0 BRA `(.L_x_6) ;  /* 0x0000000000f80947 */ /* 0x000fec0003800000 */
[C---:B------:R-:W-:Y:S01]  /*04c0*/  FMUL R14, |R13|.reuse, 16777216 ;  /* 0x4b8000000d0e7820 */ /* 0x040fe20000400200 */
[C---:B------:R-:W-:Y:S02]  /*04d0*/  FSETP.GEU.AND P0, PT, |R13|.reuse, 1.175494350822287508e-38, PT ;  /* 0x008000000d00780b */ /* 0x040fe40003f0e200 */
[----:B------:R-:W-:Y:S02]  /*04e0*/  MOV R23, 0x3a2c32e4 ;  /* 0x3a2c32e400177802 */ /* 0x000fe40000000f00 */
[----:B------:R-:W-:Y:S02]  /*04f0*/  FSEL R14, R14, |R13|, !P0 ;  /* 0x4000000d0e0e7208 */ /* 0x000fe40004000000 */
[----:B------:R-:W-:Y:S02]  /*0500*/  FSEL R18, RZ, -24, P0 ;  /* 0xc1c00000ff127808 */ /* 0x000fe40000000000 */
[----:B------:R-:W-:Y:S02]  /*0510*/  IADD3 R15, PT, PT, R14, -0x3f3504f3, RZ ;  /* 0xc0cafb0d0e0f7810 */ /* 0x000fe40007ffe0ff */
[----:B------:R-:W-:-:S02]  /*0520*/  FSETP.NEU.AND P0, PT, |R13|, +INF , PT ;  /* 0x7f8000000d00780b */ /* 0x000fc40003f0d200 */
[----:B------:R-:W-:Y:S02]  /*0530*/  LOP3.LUT R15, R15, 0xff800000, RZ, 0xc0, !PT ;  /* 0xff8000000f0f7812 */ /* 0x000fe400078ec0ff */
[----:B------:R-:W-:Y:S02]  /*0540*/  FSETP.NEU.AND P0, PT, R13, RZ, P0 ;  /* 0x000000ff0d00720b */ /* 0x000fe4000070d000 */
[-C--:B------:R-:W-:Y:S02]  /*0550*/  IADD3 R20, PT, PT, R14, -R15.reuse, RZ ;  /* 0x8000000f0e147210 */ /* 0x080fe40007ffe0ff */
[----:B------:R-:W-:-:S03]  /*0560*/  I2FP.F32.S32 R15, R15 ;  /* 0x0000000f000f7245 */ /* 0x000fc60000201400 */
[C---:B------:R-:W-:Y:S01]  /*0570*/  FADD R14, R20.reuse, 1 ;  /* 0x3f800000140e7421 */ /* 0x040fe20000000000 */
[----:B------:R-:W-:Y:S01]  /*0580*/  FADD R20, R20, -1 ;  /* 0xbf80000014147421 */ /* 0x000fe20000000000 */
[----:B------:R-:W-:-:S03]  /*0590*/  FFMA R22, R15, 1.1920928955078125e-07, R18 ;  /* 0x340000000f167823 */ /* 0x000fc60000000012 */
[----:B------:R-:W-:Y:S01]  /*05a0*/  FADD R17, R20, R20 ;  /* 0x0000001414117221 */ /* 0x000fe20000000000 */
[----:B------:R-:W0:Y:S01]  /*05b0*/  MUFU.RCP R14, R14 ;  /* 0x0000000e000e7308 */ /* 0x000e220000001000 */
[----:B------:R-:W-:Y:S02]  /*05c0*/  @!P0 FADD R13, R13, R13 ;  /* 0x0000000d0d0d8221 */ /* 0x000fe40000000000 */
[----:B0-----:R-:W-:-:S04]  /*05d0*/  FMUL R17, R14, R17 ;  /* 0x000000110e117220 */ /* 0x001fc80000400000 */
[----:B------:R-:W-:Y:S01]  /*05e0*/  FADD R19, R20, -R17 ;  /* 0x8000001114137221 */ /* 0x000fe20000000000 */
[C---:B------:R-:W-:Y:S01]  /*05f0*/  FMUL R18, R17.reuse, R17 ;  /* 0x0000001111127220 */ /* 0x040fe20000400000 */
[----:B------:R-:W-:Y:S02]  /*0600*/  FFMA R15, R17, 1.4426950216293334961, R22 ;  /* 0x3fb8aa3b110f7823 */ /* 0x000fe40000000016 */
[----:B------:R-:W-:Y:S01]  /*0610*/  FADD R19, R19, R19 ;  /* 0x0000001313137221 */ /* 0x000fe20000000000 */
[----:B------:R-:W-:Y:S01]  /*0620*/  FFMA R23, R18, R23, 0.0032181653659790754318 ;  /* 0x3b52e7db12177423 */ /* 0x000fe20000000017 */
[----:B------:R-:W-:Y:S02]  /*0630*/  FADD R22, R22, -R15 ;  /* 0x8000000f16167221 */ /* 0x000fe40000000000 */
[----:B------:R-:W-:Y:S01]  /*0640*/  FFMA R19, R20, -R17, R19 ;  /* 0x8000001114137223 */ /* 0x000fe20000000013 */
[----:B------:R-:W-:Y:S01]  /*0650*/  FFMA R23, R18, R23, 0.018033718690276145935 ;  /* 0x3c93bb7312177423 */ /* 0x000fe20000000017 */
[----:B------:R-:W-:Y:S01]  /*0660*/  FFMA R22, R17, 1.4426950216293334961, R22 ;  /* 0x3fb8aa3b11167823 */ /* 0x000fe20000000016 */
[----:B------:R-:W-:-:S02]  /*0670*/  IMAD.MOV.U32 R20, RZ, RZ, 0x391fcb8e ;  /* 0x391fcb8eff147424 */ /* 0x000fc400078e00ff */
[----:B------:R-:W-:Y:S01]  /*0680*/  FMUL R19, R14, R19 ;  /* 0x000000130e137220 */ /* 0x000fe20000400000 */
[----:B------:R-:W-:-:S03]  /*0690*/  FFMA R23, R18, R23, 0.12022458761930465698 ;  /* 0x3df6384f12177423 */ /* 0x000fc60000000017 */
[----:B------:R-:W-:Y:S01]  /*06a0*/  FFMA R22, R19, 1.4426950216293334961, R22 ;  /* 0x3fb8aa3b13167823 */ /* 0x000fe20000000016 */
[----:B------:R-:W-:-:S03]  /*06b0*/  FMUL R18, R18, R23 ;  /* 0x0000001712127220 */ /* 0x000fc60000400000 */
[----:B------:R-:W-:Y:S01]  /*06c0*/  FFMA R22, R17, 1.9251366722983220825e-08, R22 ;  /* 0x32a55e3411167823 */ /* 0x000fe20000000016 */
[----:B------:R-:W-:-:S04]  /*06d0*/  FMUL R14, R18, 3 ;  /* 0x40400000120e7820 */ /* 0x000fc80000400000 */
[----:B------:R-:W-:-:S04]  /*06e0*/  FFMA R19, R19, R14, R22 ;  /* 0x0000000e13137223 */ /* 0x000fc80000000016 */
[----:B------:R-:W-:-:S04]  /*06f0*/  FFMA R18, R17, R18, R19 ;  /* 0x0000001211127223 */ /* 0x000fc80000000013 */
[----:B------:R-:W-:-:S04]  /*0700*/  FADD R19, R15, R18 ;  /* 0x000000120f137221 */ /* 0x000fc80000000000 */
[----:B------:R-:W-:Y:S01]  /*0710*/  FMUL R14, R19, 2 ;  /* 0x40000000130e7820 */ /* 0x000fe20000400000 */
[----:B------:R-:W-:-:S03]  /*0720*/  FADD R15, -R15, R19 ;  /* 0x000000130f0f7221 */ /* 0x000fc60000000100 */
[----:B------:R-:W0:Y:S01]  /*0730*/  FRND R17, R14 ;  /* 0x0000000e00117307 */ /* 0x000e220000201000 */
[----:B------:R-:W-:Y:S01]  /*0740*/  FADD R18, R18, -R15 ;  /* 0x8000000f12127221 */ /* 0x000fe20000000000 */
[----:B------:R-:W-:Y:S01]  /*0750*/  FFMA R19, R19, 2, -R14 ;  /* 0x4000000013137823 */ /* 0x000fe2000000080e */
[----:B------:R-:W-:-:S03]  /*0760*/  FSETP.GT.AND P2, PT, |R14|, 152, PT ;  /* 0x431800000e00780b */ /* 0x000fc60003f44200 */
[----:B------:R-:W-:Y:S01]  /*0770*/  FFMA R18, R18, 2, R19 ;  /* 0x4000000012127823 */ /* 0x000fe20000000013 */
[----:B0-----:R-:W-:Y:S01]  /*0780*/  FADD R15, R14, -R17 ;  /* 0x800000110e0f7221 */ /* 0x001fe20000000000 */
[----:B------:R-:W-:-:S03]  /*0790*/  FSETP.GT.AND P1, PT, R17, RZ, PT ;  /* 0x000000ff1100720b */ /* 0x000fc60003f24000 */
[----:B------:R-:W-:Y:S01]  /*07a0*/  FADD R15, R15, R18 ;  /* 0x000000120f0f7221 */ /* 0x000fe20000000000 */
[----:B------:R-:W-:Y:S02]  /*07b0*/  SEL R17, RZ, 0x83000000, P1 ;  /* 0x83000000ff117807 */ /* 0x000fe40000800000 */
[----:B------:R-:W-:Y:S01]  /*07c0*/  FSETP.GEU.AND P1, PT, R14, RZ, PT ;  /* 0x000000ff0e00720b */ /* 0x000fe20003f2e000 */
[----:B------:R-:W-:Y:S01]  /*07d0*/  FFMA R18, R15, R20, 0.0013391353422775864601 ;  /* 0x3aaf85ed0f127423 */ /* 0x000fe20000000014 */
[----:B------:R-:W-:-:S03]  /*07e0*/  IADD3 R19, PT, PT, R17, 0x7f000000, RZ ;  /* 0x7f00000011137810 */ /* 0x000fc60007ffe0ff */
[C---:B------:R-:W-:Y:S02]  /*07f0*/  FFMA R20, R15.reuse, R18, 0.0096188392490148544312 ;  /* 0x3c1d98560f147423 */ /* 0x040fe40000000012 */
[----:B------:R0:W1:Y:S02]  /*0800*/  F2I.NTZ R18, R14 ;  /* 0x0000000e00127305 */ /* 0x0000640000203100 */
[----:B------:R-:W-:-:S04]  /*0810*/  FFMA R20, R15, R20, 0.055503588169813156128 ;  /* 0x3d6357bb0f147423 */ /* 0x000fc80000000014 */
[----:B------:R-:W-:Y:S01]  /*0820*/  FFMA R20, R15, R20, 0.24022644758224487305 ;  /* 0x3e75fdec0f147423 */ /* 0x000fe20000000014 */
[----:B0-----:R-:W-:-:S03]  /*0830*/  FSEL R14, RZ, +INF , !P1 ;  /* 0x7f800000ff0e7808 */ /* 0x001fc60004800000 */
[----:B------:R-:W-:-:S04]  /*0840*/  FFMA R20, R15, R20, 0.69314718246459960938 ;  /* 0x3f3172180f147423 */ /* 0x000fc80000000014 */
[----:B------:R-:W-:Y:S01]  /*0850*/  FFMA R20, R15, R20, 1 ;  /* 0x3f8000000f147423 */ /* 0x000fe20000000014 */
[----:B-1----:R-:W-:-:S03]  /*0860*/  LEA R18, R18, -R17, 0x17 ;  /* 0x8000001112127211 */ /* 0x002fc600078eb8ff */
[----:B------:R-:W-:-:S04]  /*0870*/  FMUL R19, R19, R20 ;  /* 0x0000001413137220 */ /* 0x000fc80000400000 */
[----:B------:R-:W-:Y:S01]  /*0880*/  @!P2 FMUL R14, R18, R19 ;  /* 0x00000013120ea220 */ /* 0x000fe20000400000 */
[----:B------:R-:W-:-:S07]  /*0890*/  @!P0 LOP3.LUT R14, R13, 0x7fffffff, RZ, 0xc0, !PT ;  /* 0x7fffffff0d0e8812 */ /* 0x000fce00078ec0ff */
.L_x_6:
[----:B------:R-:W-:Y:S05]  /*08a0*/  BSYNC.RECONVERGENT B2 ;  /* 0x0000000000027941 */ /* 0x000fea0003800200 */
.L_x_5:
[----:B------:R-:W0:Y:S01]  /*08b0*/  LDCU.64 UR4, c[0x0][0x388] ;  /* 0x00007100ff0477ac */ /* 0x000e220008000a00 */
[----:B------:R-:W1:Y:S01]  /*08c0*/  LDC.64 R18, c[0x0][0x398] ;  /* 0x0000e600ff127b82 */ /* 0x000e620000000a00 */
[----:B------:R-:W2:Y:S01]  /*08d0*/  LDG.E R13, desc[UR36][R6.64] ;  /* 0x00000024060d7981 */ /* 0x000ea2000c1e1900 */
[----:B0-----:R-:W-:-:S04]  /*08e0*/  IADD3 R20, P0, PT, R12, UR4, RZ ;  /* 0x000000040c147c10 */ /* 0x001fc8000ff1e0ff */
[----:B------:R-:W-:Y:S01]  /*08f0*/  IADD3.X R21, PT, PT, R21, UR5, RZ, P0, !PT ;  /* 0x0000000515157c10 */ /* 0x000fe200087fe4ff */
[----:B-1----:R0:W5:Y:S04]  /*0900*/  LDG.E R12, desc[UR36][R18.64] ;  /* 0x00000024120c7981 */ /* 0x002168000c1e1900 */
[----:B------:R-:W2:Y:S01]  /*0910*/  LDG.E R20, desc[UR36][R20.64] ;  /* 0x0000002414147981 */ /* 0x000ea2000c1e1900 */
[----:B------:R-:W-:Y:S01]  /*0920*/  BSSY.RECONVERGENT B2, `(.L_x_7) ;  /* 0x0000046000027945 */ /* 0x000fe20003800200 */
[----:B------:R-:W-:Y:S02]  /*0930*/  HFMA2 R15, -RZ, RZ, 1.875, 0 ;  /* 0x3f800000ff0f7431 */ /* 0x000fe400000001ff */
[----:B--2---:R-:W-:-:S05]  /*0940*/  FADD R13, R13, -R20 ;  /* 0x800000140d0d7221 */ /* 0x004fca0000000000 */
[----:B------:R-:W-:-:S13]  /*0950*/  FSETP.NEU.AND P0, PT, R13, 1, PT ;  /* 0x3f8000000d00780b */ /* 0x000fda0003f0d000 */
[----:B0-----:R-:W-:Y:S05]  /*0960*/  @!P0 BRA `(.L_x_8) ;  /* 0x0000000400048947 */ /* 0x001fea0003800000 */
        /* <DEDUP_REMOVED lines=29> */
[----:B------:R-:W-:-:S02]  /*0b40*/  FFMA R23, R18, 1.4426950216293334961, R23 ;  /* 0x3fb8aa3b12177823 */ /* 0x000fc40000000017 */
        /* <DEDUP_REMOVED lines=14> */
[----:B------:R-:W-:Y:S01]  /*0c30*/  IMAD.MOV.U32 R20, RZ, RZ, 0x391fcb8e ;  /* 0x391fcb8eff147424 */ /* 0x000fe200078e00ff */
[----:B------:R-:W-:Y:S02]  /*0c40*/  FSETP.GT.AND P2, PT, |R15|, 152, PT ;  /* 0x431800000f00780b */ /* 0x000fe40003f44200 */
[----:B------:R-:W-:Y:S02]  /*0c50*/  FFMA R22, R17, 2, R22 ;  /* 0x4000000011167823 */ /* 0x000fe40000000016 */
[----:B------:R-:W1:Y:S01]  /*0c60*/  F2I.NTZ R19, R15 ;  /* 0x0000000f00137305 */ /* 0x000e620000203100 */
[----:B0-----:R-:W-:Y:S01]  /*0c70*/  FADD R17, R15, -R18 ;  /* 0x800000120f117221 */ /* 0x001fe20000000000 */
[----:B------:R-:W-:-:S03]  /*0c80*/  FSETP.GT.AND P1, PT, R18, RZ, PT ;  /* 0x000000ff1200720b */ /* 0x000fc60003f24000 */
[----:B------:R-:W-:Y:S01]  /*0c90*/  FADD R17, R17, R22 ;  /* 0x0000001611117221 */ /* 0x000fe20000000000 */
[----:B------:R-:W-:Y:S02]  /*0ca0*/  SEL R18, RZ, 0x83000000, P1 ;  /* 0x83000000ff127807 */ /* 0x000fe40000800000 */
[----:B------:R-:W-:Y:S01]  /*0cb0*/  FSETP.GEU.AND P1, PT, R15, RZ, PT ;  /* 0x000000ff0f00720b */ /* 0x000fe20003f2e000 */
[----:B------:R-:W-:Y:S01]  /*0cc0*/  FFMA R20, R17, R20, 0.0013391353422775864601 ;  /* 0x3aaf85ed11147423 */ /* 0x000fe20000000014 */
[----:B-1----:R-:W-:Y:S02]  /*0cd0*/  LEA R19, R19, -R18, 0x17 ;  /* 0x8000001213137211 */ /* 0x002fe400078eb8ff */
[----:B------:R-:W-:Y:S01]  /*0ce0*/  FSEL R15, RZ, +INF , !P1 ;  /* 0x7f800000ff0f7808 */ /* 0x000fe20004800000 */
[----:B------:R-:W-:-:S04]  /*0cf0*/  FFMA R20, R17, R20, 0.0096188392490148544312 ;  /* 0x3c1d985611147423 */ /* 0x000fc80000000014 */
[----:B------:R-:W-:-:S04]  /*0d00*/  FFMA R20, R17, R20, 0.055503588169813156128 ;  /* 0x3d6357bb11147423 */ /* 0x000fc80000000014 */
[----:B------:R-:W-:-:S04]  /*0d10*/  FFMA R20, R17, R20, 0.24022644758224487305 ;  /* 0x3e75fdec11147423 */ /* 0x000fc80000000014 */
[----:B------:R-:W-:Y:S01]  /*0d20*/  FFMA R22, R17, R20, 0.69314718246459960938 ;  /* 0x3f31721811167423 */ /* 0x000fe20000000014 */
[----:B------:R-:W-:-:S03]  /*0d30*/  IADD3 R20, PT, PT, R18, 0x7f000000, RZ ;  /* 0x7f00000012147810 */ /* 0x000fc60007ffe0ff */
[----:B------:R-:W-:-:S04]  /*0d40*/  FFMA R17, R17, R22, 1 ;  /* 0x3f80000011117423 */ /* 0x000fc80000000016 */
[----:B------:R-:W-:-:S04]  /*0d50*/  FMUL R20, R20, R17 ;  /* 0x0000001114147220 */ /* 0x000fc80000400000 */
[----:B------:R-:W-:Y:S01]  /*0d60*/  @!P2 FMUL R15, R19, R20 ;  /* 0x00000014130fa220 */ /* 0x000fe20000400000 */
[----:B------:R-:W-:-:S07]  /*0d70*/  @!P0 LOP3.LUT R15, R13, 0x7fffffff, RZ, 0xc0, !PT ;  /* 0x7fffffff0d0f8812 */ /* 0x000fce00078ec0ff */
.L_x_8:
[----:B------:R-:W-:Y:S05]  /*0d80*/  BSYNC.RECONVERGENT B2 ;  /* 0x0000000000027941 */ /* 0x000fea0003800200 */
.L_x_7:
[----:B------:R-:W-:-:S05]  /*0d90*/  FADD R15, R15, R14 ;  /* 0x0000000e0f0f7221 */ /* 0x000fca0000000000 */
[----:B-----5:R-:W-:-:S04]  /*0da0*/  FSETP.GTU.AND P0, PT, R15, R12, PT ;  /* 0x0000000c0f00720b */ /* 0x020fc80003f0c000 */
[----:B------:R-:W-:-:S09]  /*0db0*/  SEL R13, RZ, 0x1, P0 ;  /* 0x00000001ff0d7807 */ /* 0x000fd20000000000 */
.L_x_4:
[----:B------:R-:W-:Y:S05]  /*0dc0*/  BSYNC.RECONVERGENT B0 ;  /* 0x0000000000007941 */ /* 0x000fea0003800200 */
.L_x_3:
[----:B------:R-:W-:Y:S02]  /*0dd0*/  IADD3 R15, PT, PT, R11, 0x1, RZ ;  /* 0x000000010b0f7810 */ /* 0x000fe40007ffe0ff */
[----:B------:R-:W-:Y:S02]  /*0de0*/  IADD3 R0, P1, PT, R0, R13, RZ ;  /* 0x0000000d00007210 */ /* 0x000fe40007f3e0ff */
[-C--:B------:R-:W-:Y:S02]  /*0df0*/  ISETP.GT.U32.AND P0, PT, R2, R15.reuse, PT ;  /* 0x0000000f0200720c */ /* 0x080fe40003f04070 */
[----:B------:R-:W-:Y:S02]  /*0e00*/  IADD3.X R9, PT, PT, R9, R10, RZ, P1, !PT ;  /* 0x0000000a09097210 */ /* 0x000fe40000ffe4ff */
[----:B------:R-:W-:Y:S02]  /*0e10*/  ISETP.GT.U32.AND.EX P0, PT, R3, RZ, PT, P0 ;  /* 0x000000ff0300720c */ /* 0x000fe40003f04100 */
[----:B------:R-:W-:-:S11]  /*0e20*/  MOV R11, R15 ;  /* 0x0000000f000b7202 */ /* 0x000fd60000000f00 */
[----:B------:R-:W-:Y:S05]  /*0e30*/  @P0 BRA `(.L_x_9) ;  /* 0xfffffff400540947 */ /* 0x000fea000383ffff */
[----:B------:R-:W-:Y:S05]  /*0e40*/  BSYNC.RECONVERGENT B1 ;  /* 0x0000000000017941 */ /* 0x000fea0003800200 */
.L_x_2:
[----:B------:R-:W0:Y:S01]  /*0e50*/  LDCU.64 UR4, c[0x0][0x390] ;  /* 0x00007200ff0477ac */ /* 0x000e220008000a00 */
[----:B------:R-:W-:Y:S02]  /*0e60*/  MOV R8, R0 ;  /* 0x0000000000087202 */ /* 0x000fe40000000f00 */
[----:B0-----:R-:W-:-:S04]  /*0e70*/  LEA R2, P0, R16, UR4, 0x3 ;  /* 0x0000000410027c11 */ /* 0x001fc8000f8018ff */
[----:B------:R-:W-:-:S05]  /*0e80*/  LEA.HI.X R3, R16, UR5, RZ, 0x3, P0 ;  /* 0x0000000510037c11 */ /* 0x000fca00080f1cff */
[----:B------:R-:W-:Y:S01]  /*0e90*/  STG.E.64 desc[UR36][R2.64], R8 ;  /* 0x0000000802007986 */ /* 0x000fe2000c101b24 */
[----:B------:R-:W-:Y:S05]  /*0ea0*/  EXIT ;  /* 0x000000000000794d */ /* 0x000fea0003800000 */
.L_x_10:
[----:B------:R-:W-:-:S00]  /*0eb0*/  BRA `(.L_x_10) ;  /* 0xfffffffc00fc7947 */ /* 0x000fc0000383ffff */
[----:B------:R-:W-:-:S00]  /*0ec0*/  NOP ;  /* 0x0000000000007918 */ /* 0x000fc00000000000 */
        /* <DEDUP_REMOVED lines=11> */
.L_x_12:


//--------------------- .text._ZN3cub18CUB_300001_SM_10006detail11EmptyKernelIvEEvv --------------------------
	.section	.text._ZN3cub18CUB_300001_SM_10006detail11EmptyKernelIvEEvv,"ax",@progbits
	.align	128
        .global         _ZN3cub18CUB_300001_SM_10006detail11EmptyKernelIvEEvv
        .type           _ZN3cub18CUB_300001_SM_10006detail11EmptyKernelIvEEvv,@function
        .size           _ZN3cub18CUB_300001_SM_10006detail11EmptyKernelIvEEvv,(.L_x_13 - _ZN3cub18CUB_300001_SM_10006detail11EmptyKernelIvEEvv)
        .other          _ZN3cub18CUB_300001_SM_10006detail11EmptyKernelIvEEvv,@"STO_CUDA_ENTRY STV_DEFAULT"
_ZN3cub18CUB_300001_SM_10006detail11EmptyKernelIvEEvv:
.text._ZN3cub18CUB_300001_SM_10006detail11EmptyKernelIvEEvv:
[----:B------:R-:W-:Y:S01]  /*0000*/  LDC R1, c[0x0][0x37c] ;  /* 0x0000df00ff017b82 */ /* 0x000fe20000000800 */
[----:B------:R-:W-:Y:S05]  /*0010*/  EXIT ;  /* 0x000000000000794d */ /* 0x000fea0003800000 */
.L_x_11:
        /* <DEDUP_REMOVED lines=14> */
.L_x_13:


//--------------------- .nv.global.init           --------------------------
	.section	.nv.global.init,"aw",@progbits
.nv.global.init:
	.type		$str$1,@object
	.size		$str$1,($str - $str$1)
$str$1:
        /*0000*/ 	.byte	0x25, 0x6c, 0x75, 0x0a, 0x00
	.type		$str,@object
	.size		$str,(.L_43 - $str)
$str:
        /*0005*/ 	.byte	0x25, 0x6c, 0x75, 0x20, 0x25, 0x6c, 0x75, 0x0a, 0x00
.L_43:


//--------------------- .nv.shared.reserved.0     --------------------------
	.section	.nv.shared.reserved.0,"aw",@nobits
	.weak		__nv_reservedSMEM_offset_0_alias
	.size		__nv_reservedSMEM_offset_0_alias, 0, 64
	.other		__nv_reservedSMEM_offset_0_alias,@"STO_CUDA_RESERVED_SHARED STV_DEFAULT"
__nv_reservedSMEM_offset_0_alias:
	.zero		0
	.zero		64


//--------------------- .nv.global                --------------------------
	.section	.nv.global,"aw",@nobits
.nv.global:
	.type		_ZN34_INTERNAL_a586a7e7_4_k_cu_0ec602dd6thrust24THRUST_300001_SM_1000_NS3seqE,@object
	.size		_ZN34_INTERNAL_a586a7e7_4_k_cu_0ec602dd6thrust24THRUST_300001_SM_1000_NS3seqE,(_ZN34_INTERNAL_a586a7e7_4_k_cu_0ec602dd4cuda3std3__48in_placeE - _ZN34_INTERNAL_a586a7e7_4_k_cu_0ec602dd6thrust24THRUST_300001_SM_1000_NS3seqE)
_ZN34_INTERNAL_a586a7e7_4_k_cu_0ec602dd6thrust24THRUST_300001_SM_1000_NS3seqE:
	.zero		1
	.type		_ZN34_INTERNAL_a586a7e7_4_k_cu_0ec602dd4cuda3std3__48in_placeE,@object
	.size		_ZN34_INTERNAL_a586a7e7_4_k_cu_0ec602dd4cuda3std3__48in_placeE,(_ZN34_INTERNAL_a586a7e7_4_k_cu_0ec602dd4cuda3std6ranges3__45__cpo4sizeE - _ZN34_INTERNAL_a586a7e7_4_k_cu_0ec602dd4cuda3std3__48in_placeE)
_ZN34_INTERNAL_a586a7e7_4_k_cu_0ec602dd4cuda3std3__48in_placeE:
	.zero		1
	.type		_ZN34_INTERNAL_a586a7e7_4_k_cu_0ec602dd4cuda3std6ranges3__45__cpo4sizeE,@object
	.size		_ZN34_INTERNAL_a586a7e7_4_k_cu_0ec602dd4cuda3std6ranges3__45__cpo4sizeE,(_ZN34_INTERNAL_a586a7e7_4_k_cu_0ec602dd6thrust24THRUST_300001_SM_1000_NS12placeholders2_3E - _ZN34_INTERNAL_a586a7e7_4_k_cu_0ec602dd4cuda3std6ranges3__45__cpo4sizeE)
_ZN34_INTERNAL_a586a7e7_4_k_cu_0ec602dd4cuda3std6ranges3__45__cpo4sizeE:
	.zero		1
	.type		_ZN34_INTERNAL_a586a7e7_4_k_cu_0ec602dd6thrust24THRUST_300001_SM_1000_NS12placeholders2_3E,@object
	.size		_ZN34_INTERNAL_a586a7e7_4_k_cu_0ec602dd6thrust24THRUST_300001_SM_1000_NS12placeholders2_3E,(_ZN34_INTERNAL_a586a7e7_4_k_cu_0ec602dd4cuda3std3__45__cpo6cbeginE - _ZN34_INTERNAL_a586a7e7_4_k_cu_0ec602dd6thrust24THRUST_300001_SM_1000_NS12placeholders2_3E)
_ZN34_INTERNAL_a586a7e7_4_k_cu_0ec602dd6thrust24THRUST_300001_SM_1000_NS12placeholders2_3E:
	.zero		1
	.type		_ZN34_INTERNAL_a586a7e7_4_k_cu_0ec602dd4cuda3std3__45__cpo6cbeginE,@object
	.size		_ZN34_INTERNAL_a586a7e7_4_k_cu_0ec602dd4cuda3std3__45__cpo6cbeginE,(_ZN34_INTERNAL_a586a7e7_4_k_cu_0ec602dd4cuda3std6ranges3__45__cpo6cbeginE - _ZN34_INTERNAL_a586a7e7_4_k_cu_0ec602dd4cuda3std3__45__cpo6cbeginE)
_ZN34_INTERNAL_a586a7e7_4_k_cu_0ec602dd4cuda3std3__45__cpo6cbeginE:
	.zero		1
	.type		_ZN34_INTERNAL_a586a7e7_4_k_cu_0ec602dd4cuda3std6ranges3__45__cpo6cbeginE,@object
	.size		_ZN34_INTERNAL_a586a7e7_4_k_cu_0ec602dd4cuda3std6ranges3__45__cpo6cbeginE,(_ZN34_INTERNAL_a586a7e7_4_k_cu_0ec602dd6thrust24THRUST_300001_SM_1000_NS12placeholders2_7E - _ZN34_INTERNAL_a586a7e7_4_k_cu_0ec602dd4cuda3std6ranges3__45__cpo6cbeginE)
_ZN34_INTERNAL_a586a7e7_4_k_cu_0ec602dd4cuda3std6ranges3__45__cpo6cbeginE:
	.zero		1
	.type		_ZN34_INTERNAL_a586a7e7_4_k_cu_0ec602dd6thrust24THRUST_300001_SM_1000_NS12placeholders2_7E,@object
	.size		_ZN34_INTERNAL_a586a7e7_4_k_cu_0ec602dd6thrust24THRUST_300001_SM_1000_NS12placeholders2_7E,(_ZN34_INTERNAL_a586a7e7_4_k_cu_0ec602dd4cuda3std3__45__cpo7crbeginE - _ZN34_INTERNAL_a586a7e7_4_k_cu_0ec602dd6thrust24THRUST_300001_SM_1000_NS12placeholders2_7E)
_ZN34_INTERNAL_a586a7e7_4_k_cu_0ec602dd6thrust24THRUST_300001_SM_1000_NS12placeholders2_7E:
	.zero		1
	.type		_ZN34_INTERNAL_a586a7e7_4_k_cu_0ec602dd4cuda3std3__45__cpo7crbeginE,@object
	.size		_ZN34_INTERNAL_a586a7e7_4_k_cu_0ec602dd4cuda3std3__45__cpo7crbeginE,(_ZN34_INTERNAL_a586a7e7_4_k_cu_0ec602dd4cuda3std6ranges3__45__cpo4nextE - _ZN34_INTERNAL_a586a7e7_4_k_cu_0ec602dd4cuda3std3__45__cpo7crbeginE)
_ZN34_INTERNAL_a586a7e7_4_k_cu_0ec602dd4cuda3std3__45__cpo7crbeginE:
	.zero		1
	.type		_ZN34_INTERNAL_a586a7e7_4_k_cu_0ec602dd4cuda3std6ranges3__45__cpo4nextE,@object
	.size		_ZN34_INTERNAL_a586a7e7_4_k_cu_0ec602dd4cuda3std6ranges3__45__cpo4nextE,(_ZN34_INTERNAL_a586a7e7_4_k_cu_0ec602dd4cuda3std6ranges3__45__cpo4swapE - _ZN34_INTERNAL_a586a7e7_4_k_cu_0ec602dd4cuda3std6ranges3__45__cpo4nextE)
_ZN34_INTERNAL_a586a7e7_4_k_cu_0ec602dd4cuda3std6ranges3__45__cpo4nextE:
	.zero		1
	.type		_ZN34_INTERNAL_a586a7e7_4_k_cu_0ec602dd4cuda3std6ranges3__45__cpo4swapE,@object
	.size		_ZN34_INTERNAL_a586a7e7_4_k_cu_0ec602dd4cuda3std6ranges3__45__cpo4swapE,(_ZN34_INTERNAL_a586a7e7_4_k_cu_0ec602dd6thrust24THRUST_300001_SM_1000_NS8cuda_cub10par_nosyncE - _ZN34_INTERNAL_a586a7e7_4_k_cu_0ec602dd4cuda3std6ranges3__45__cpo4swapE)
_ZN34_INTERNAL_a586a7e7_4_k_cu_0ec602dd4cuda3std6ranges3__45__cpo4swapE:
	.zero		1
	.type		_ZN34_INTERNAL_a586a7e7_4_k_cu_0ec602dd6thrust24THRUST_300001_SM_1000_NS8cuda_cub10par_nosyncE,@object
	.size		_ZN34_INTERNAL_a586a7e7_4_k_cu_0ec602dd6thrust24THRUST_300001_SM_1000_NS8cuda_cub10par_nosyncE,(_ZN34_INTERNAL_a586a7e7_4_k_cu_0ec602dd6thrust24THRUST_300001_SM_1000_NS12placeholders2_9E - _ZN34_INTERNAL_a586a7e7_4_k_cu_0ec602dd6thrust24THRUST_300001_SM_1000_NS8cuda_cub10par_nosyncE)
_ZN34_INTERNAL_a586a7e7_4_k_cu_0ec602dd6thrust24THRUST_300001_SM_1000_NS8cuda_cub10par_nosyncE:
	.zero		1
	.type		_ZN34_INTERNAL_a586a7e7_4_k_cu_0ec602dd6thrust24THRUST_300001_SM_1000_NS12placeholders2_9E,@object
	.size		_ZN34_INTERNAL_a586a7e7_4_k_cu_0ec602dd6thrust24THRUST_300001_SM_1000_NS12placeholders2_9E,(_ZN34_INTERNAL_a586a7e7_4_k_cu_0ec602dd4cuda3std3__436_GLOBAL__N__a586a7e7_4_k_cu_0ec602dd6ignoreE - _ZN34_INTERNAL_a586a7e7_4_k_cu_0ec602dd6thrust24THRUST_300001_SM_1000_NS12placeholders2_9E)
_ZN34_INTERNAL_a586a7e7_4_k_cu_0ec602dd6thrust24THRUST_300001_SM_1000_NS12placeholders2_9E:
	.zero		1
	.type		_ZN34_INTERNAL_a586a7e7_4_k_cu_0ec602dd4cuda3std3__436_GLOBAL__N__a586a7e7_4_k_cu_0ec602dd6ignoreE,@object
	.size		_ZN34_INTERNAL_a586a7e7_4_k_cu_0ec602dd4cuda3std3__436_GLOBAL__N__a586a7e7_4_k_cu_0ec602dd6ignoreE,(_ZN34_INTERNAL_a586a7e7_4_k_cu_0ec602dd4cuda3std6ranges3__45__cpo4dataE - _ZN34_INTERNAL_a586a7e7_4_k_cu_0ec602dd4cuda3std3__436_GLOBAL__N__a586a7e7_4_k_cu_0ec602dd6ignoreE)
_ZN34_INTERNAL_a586a7e7_4_k_cu_0ec602dd4cuda3std3__436_GLOBAL__N__a586a7e7_4_k_cu_0ec602dd6ignoreE:
	.zero		1
	.type		_ZN34_INTERNAL_a586a7e7_4_k_cu_0ec602dd4cuda3std6ranges3__45__cpo4dataE,@object
	.size		_ZN34_INTERNAL_a586a7e7_4_k_cu_0ec602dd4cuda3std6ranges3__45__cpo4dataE,(_ZN34_INTERNAL_a586a7e7_4_k_cu_0ec602dd6thrust24THRUST_300001_SM_1000_NS12placeholders2_1E - _ZN34_INTERNAL_a586a7e7_4_k_cu_0ec602dd4cuda3std6ranges3__45__cpo4dataE)
_ZN34_INTERNAL_a586a7e7_4_k_cu_0ec602dd4cuda3std6ranges3__45__cpo4dataE:
	.zero		1
	.type		_ZN34_INTERNAL_a586a7e7_4_k_cu_0ec602dd6thrust24THRUST_300001_SM_1000_NS12placeholders2_1E,@object
	.size		_ZN34_INTERNAL_a586a7e7_4_k_cu_0ec602dd6thrust24THRUST_300001_SM_1000_NS12placeholders2_1E,(_ZN34_INTERNAL_a586a7e7_4_k_cu_0ec602dd4cuda3std3__45__cpo5beginE - _ZN34_INTERNAL_a586a7e7_4_k_cu_0ec602dd6thrust24THRUST_300001_SM_1000_NS12placeholders2_1E)
_ZN34_INTERNAL_a586a7e7_4_k_cu_0ec602dd6thrust24THRUST_300001_SM_1000_NS12placeholders2_1E:
	.zero		1
	.type		_ZN34_INTERNAL_a586a7e7_4_k_cu_0ec602dd4cuda3std3__45__cpo5beginE,@object
	.size		_ZN34_INTERNAL_a586a7e7_4_k_cu_0ec602dd4cuda3std3__45__cpo5beginE,(_ZN34_INTERNAL_a586a7e7_4_k_cu_0ec602dd4cuda3std6ranges3__45__cpo5beginE - _ZN34_INTERNAL_a586a7e7_4_k_cu_0ec602dd4cuda3std3__45__cpo5beginE)
_ZN34_INTERNAL_a586a7e7_4_k_cu_0ec602dd4cuda3std3__45__cpo5beginE:
	.zero		1
	.type		_ZN34_INTERNAL_a586a7e7_4_k_cu_0ec602dd4cuda3std6ranges3__45__cpo5beginE,@object
	.size		_ZN34_INTERNAL_a586a7e7_4_k_cu_0ec602dd4cuda3std6ranges3__45__cpo5beginE,(_ZN34_INTERNAL_a586a7e7_4_k_cu_0ec602dd6thrust24THRUST_300001_SM_1000_NS12placeholders2_5E - _ZN34_INTERNAL_a586a7e7_4_k_cu_0ec602dd4cuda3std6ranges3__45__cpo5beginE)
_ZN34_INTERNAL_a586a7e7_4_k_cu_0ec602dd4cuda3std6ranges3__45__cpo5beginE:
	.zero		1
	.type		_ZN34_INTERNAL_a586a7e7_4_k_cu_0ec602dd6thrust24THRUST_300001_SM_1000_NS12placeholders2_5E,@object
	.size		_ZN34_INTERNAL_a586a7e7_4_k_cu_0ec602dd6thrust24THRUST_300001_SM_1000_NS12placeholders2_5E,(_ZN34_INTERNAL_a586a7e7_4_k_cu_0ec602dd4cuda3std3__45__cpo6rbeginE - _ZN34_INTERNAL_a586a7e7_4_k_cu_0ec602dd6thrust24THRUST_300001_SM_1000_NS12placeholders2_5E)
_ZN34_INTERNAL_a586a7e7_4_k_cu_0ec602dd6thrust24THRUST_300001_SM_1000_NS12placeholders2_5E:
	.zero		1
	.type		_ZN34_INTERNAL_a586a7e7_4_k_cu_0ec602dd4cuda3std3__45__cpo6rbeginE,@object
	.size		_ZN34_INTERNAL_a586a7e7_4_k_cu_0ec602dd4cuda3std3__45__cpo6rbeginE,(_ZN34_INTERNAL_a586a7e7_4_k_cu_0ec602dd4cuda3std6ranges3__45__cpo7advanceE - _ZN34_INTERNAL_a586a7e7_4_k_cu_0ec602dd4cuda3std3__45__cpo6rbeginE)
_ZN34_INTERNAL_a586a7e7_4_k_cu_0ec602dd4cuda3std3__45__cpo6rbeginE:
	.zero		1
	.type		_ZN34_INTERNAL_a586a7e7_4_k_cu_0ec602dd4cuda3std6ranges3__45__cpo7advanceE,@object
	.size		_ZN34_INTERNAL_a586a7e7_4_k_cu_0ec602dd4cuda3std6ranges3__45__cpo7advanceE,(_ZN34_INTERNAL_a586a7e7_4_k_cu_0ec602dd4cuda3std3__47nulloptE - _ZN34_INTERNAL_a586a7e7_4_k_cu_0ec602dd4cuda3std6ranges3__45__cpo7advanceE)
_ZN34_INTERNAL_a586a7e7_4_k_cu_0ec602dd4cuda3std6ranges3__45__cpo7advanceE:
	.zero		1
	.type		_ZN34_INTERNAL_a586a7e7_4_k_cu_0ec602dd4cuda3std3__47nulloptE,@object
	.size		_ZN34_INTERNAL_a586a7e7_4_k_cu_0ec602dd4cuda3std3__47nulloptE,(_ZN34_INTERNAL_a586a7e7_4_k_cu_0ec602dd4cuda3std6ranges3__45__cpo8distanceE - _ZN34_INTERNAL_a586a7e7_4_k_cu_0ec602dd4cuda3std3__47nulloptE)
_ZN34_INTERNAL_a586a7e7_4_k_cu_0ec602dd4cuda3std3__47nulloptE:
	.zero		1
	.type		_ZN34_INTERNAL_a586a7e7_4_k_cu_0ec602dd4cuda3std6ranges3__45__cpo8distanceE,@object
	.size		_ZN34_INTERNAL_a586a7e7_4_k_cu_0ec602dd4cuda3std6ranges3__45__cpo8distanceE,(_ZN34_INTERNAL_a586a7e7_4_k_cu_0ec602dd6thrust24THRUST_300001_SM_1000_NS12placeholders3_10E - _ZN34_INTERNAL_a586a7e7_4_k_cu_0ec602dd4cuda3std6ranges3__45__cpo8distanceE)
_ZN34_INTERNAL_a586a7e7_4_k_cu_0ec602dd4cuda3std6ranges3__45__cpo8distanceE:
	.zero		1
	.type		_ZN34_INTERNAL_a586a7e7_4_k_cu_0ec602dd6thrust24THRUST_300001_SM_1000_NS12placeholders3_10E,@object
	.size		_ZN34_INTERNAL_a586a7e7_4_k_cu_0ec602dd6thrust24THRUST_300001_SM_1000_NS12placeholders3_10E,(_ZN34_INTERNAL_a586a7e7_4_k_cu_0ec602dd4cuda3std3__419piecewise_constructE - _ZN34_INTERNAL_a586a7e7_4_k_cu_0ec602dd6thrust24THRUST_300001_SM_1000_NS12placeholders3_10E)
_ZN34_INTERNAL_a586a7e7_4_k_cu_0ec602dd6thrust24THRUST_300001_SM_1000_NS12placeholders3_10E:
	.zero		1
	.type		_ZN34_INTERNAL_a586a7e7_4_k_cu_0ec602dd4cuda3std3__419piecewise_constructE,@object
	.size		_ZN34_INTERNAL_a586a7e7_4_k_cu_0ec602dd4cuda3std3__419piecewise_constructE,(_ZN34_INTERNAL_a586a7e7_4_k_cu_0ec602dd4cuda3std6ranges3__45__cpo5cdataE - _ZN34_INTERNAL_a586a7e7_4_k_cu_0ec602dd4cuda3std3__419piecewise_constructE)
_ZN34_INTERNAL_a586a7e7_4_k_cu_0ec602dd4cuda3std3__419piecewise_constructE:
	.zero		1
	.type		_ZN34_INTERNAL_a586a7e7_4_k_cu_0ec602dd4cuda3std6ranges3__45__cpo5cdataE,@object
	.size		_ZN34_INTERNAL_a586a7e7_4_k_cu_0ec602dd4cuda3std6ranges3__45__cpo5cdataE,(_ZN34_INTERNAL_a586a7e7_4_k_cu_0ec602dd6thrust24THRUST_300001_SM_1000_NS12placeholders2_2E - _ZN34_INTERNAL_a586a7e7_4_k_cu_0ec602dd4cuda3std6ranges3__45__cpo5cdataE)
_ZN34_INTERNAL_a586a7e7_4_k_cu_0ec602dd4cuda3std6ranges3__45__cpo5cdataE:
	.zero		1
	.type		_ZN34_INTERNAL_a586a7e7_4_k_cu_0ec602dd6thrust24THRUST_300001_SM_1000_NS12placeholders2_2E,@object
	.size		_ZN34_INTERNAL_a586a7e7_4_k_cu_0ec602dd6thrust24THRUST_300001_SM_1000_NS12placeholders2_2E,(_ZN34_INTERNAL_a586a7e7_4_k_cu_0ec602dd4cuda3std3__45__cpo3endE - _ZN34_INTERNAL_a586a7e7_4_k_cu_0ec602dd6thrust24THRUST_300001_SM_1000_NS12placeholders2_2E)
_ZN34_INTERNAL_a586a7e7_4_k_cu_0ec602dd6thrust24THRUST_300001_SM_1000_NS12placeholders2_2E:
	.zero		1
	.type		_ZN34_INTERNAL_a586a7e7_4_k_cu_0ec602dd4cuda3std3__45__cpo3endE,@object
	.size		_ZN34_INTERNAL_a586a7e7_4_k_cu_0ec602dd4cuda3std3__45__cpo3endE,(_ZN34_INTERNAL_a586a7e7_4_k_cu_0ec602dd4cuda3std6ranges3__45__cpo3endE - _ZN34_INTERNAL_a586a7e7_4_k_cu_0ec602dd4cuda3std3__45__cpo3endE)
_ZN34_INTERNAL_a586a7e7_4_k_cu_0ec602dd4cuda3std3__45__cpo3endE:
	.zero		1
	.type		_ZN34_INTERNAL_a586a7e7_4_k_cu_0ec602dd4cuda3std6ranges3__45__cpo3endE,@object
	.size		_ZN34_INTERNAL_a586a7e7_4_k_cu_0ec602dd4cuda3std6ranges3__45__cpo3endE,(_ZN34_INTERNAL_a586a7e7_4_k_cu_0ec602dd6thrust24THRUST_300001_SM_1000_NS12placeholders2_6E - _ZN34_INTERNAL_a586a7e7_4_k_cu_0ec602dd4cuda3std6ranges3__45__cpo3endE)
_ZN34_INTERNAL_a586a7e7_4_k_cu_0ec602dd4cuda3std6ranges3__45__cpo3endE:
	.zero		1
	.type		_ZN34_INTERNAL_a586a7e7_4_k_cu_0ec602dd6thrust24THRUST_300001_SM_1000_NS12placeholders2_6E,@object
	.size		_ZN34_INTERNAL_a586a7e7_4_k_cu_0ec602dd6thrust24THRUST_300001_SM_1000_NS12placeholders2_6E,(_ZN34_INTERNAL_a586a7e7_4_k_cu_0ec602dd4cuda3std3__45__cpo4rendE - _ZN34_INTERNAL_a586a7e7_4_k_cu_0ec602dd6thrust24THRUST_300001_SM_1000_NS12placeholders2_6E)
_ZN34_INTERNAL_a586a7e7_4_k_cu_0ec602dd6thrust24THRUST_300001_SM_1000_NS12placeholders2_6E:
	.zero		1
	.type		_ZN34_INTERNAL_a586a7e7_4_k_cu_0ec602dd4cuda3std3__45__cpo4rendE,@object
	.size		_ZN34_INTERNAL_a586a7e7_4_k_cu_0ec602dd4cuda3std3__45__cpo4rendE,(_ZN34_INTERNAL_a586a7e7_4_k_cu_0ec602dd4cuda3std6ranges3__45__cpo9iter_swapE - _ZN34_INTERNAL_a586a7e7_4_k_cu_0ec602dd4cuda3std3__45__cpo4rendE)
_ZN34_INTERNAL_a586a7e7_4_k_cu_0ec602dd4cuda3std3__45__cpo4rendE:
	.zero		1
	.type		_ZN34_INTERNAL_a586a7e7_4_k_cu_0ec602dd4cuda3std6ranges3__45__cpo9iter_swapE,@object
	.size		_ZN34_INTERNAL_a586a7e7_4_k_cu_0ec602dd4cuda3std6ranges3__45__cpo9iter_swapE,(_ZN34_INTERNAL_a586a7e7_4_k_cu_0ec602dd4cuda3std3__48unexpectE - _ZN34_INTERNAL_a586a7e7_4_k_cu_0ec602dd4cuda3std6ranges3__45__cpo9iter_swapE)
_ZN34_INTERNAL_a586a7e7_4_k_cu_0ec602dd4cuda3std6ranges3__45__cpo9iter_swapE:
	.zero		1
	.type		_ZN34_INTERNAL_a586a7e7_4_k_cu_0ec602dd4cuda3std3__48unexpectE,@object
	.size		_ZN34_INTERNAL_a586a7e7_4_k_cu_0ec602dd4cuda3std3__48unexpectE,(_ZN34_INTERNAL_a586a7e7_4_k_cu_0ec602dd6thrust24THRUST_300001_SM_1000_NS8cuda_cub3parE - _ZN34_INTERNAL_a586a7e7_4_k_cu_0ec602dd4cuda3std3__48unexpectE)
_ZN34_INTERNAL_a586a7e7_4_k_cu_0ec602dd4cuda3std3__48unexpectE:
	.zero		1
	.type		_ZN34_INTERNAL_a586a7e7_4_k_cu_0ec602dd6thrust24THRUST_300001_SM_1000_NS8cuda_cub3parE,@object
	.size		_ZN34_INTERNAL_a586a7e7_4_k_cu_0ec602dd6thrust24THRUST_300001_SM_1000_NS8cuda_cub3parE,(_ZN34_INTERNAL_a586a7e7_4_k_cu_0ec602dd6thrust24THRUST_300001_SM_1000_NS12placeholders2_4E - _ZN34_INTERNAL_a586a7e7_4_k_cu_0ec602dd6thrust24THRUST_300001_SM_1000_NS8cuda_cub3parE)
_ZN34_INTERNAL_a586a7e7_4_k_cu_0ec602dd6thrust24THRUST_300001_SM_1000_NS8cuda_cub3parE:
	.zero		1
	.type		_ZN34_INTERNAL_a586a7e7_4_k_cu_0ec602dd6thrust24THRUST_300001_SM_1000_NS12placeholders2_4E,@object
	.size		_ZN34_INTERNAL_a586a7e7_4_k_cu_0ec602dd6thrust24THRUST_300001_SM_1000_NS12placeholders2_4E,(_ZN34_INTERNAL_a586a7e7_4_k_cu_0ec602dd4cuda3std3__45__cpo4cendE - _ZN34_INTERNAL_a586a7e7_4_k_cu_0ec602dd6thrust24THRUST_300001_SM_1000_NS12placeholders2_4E)
_ZN34_INTERNAL_a586a7e7_4_k_cu_0ec602dd6thrust24THRUST_300001_SM_1000_NS12placeholders2_4E:
	.zero		1
	.type		_ZN34_INTERNAL_a586a7e7_4_k_cu_0ec602dd4cuda3std3__45__cpo4cendE,@object
	.size		_ZN34_INTERNAL_a586a7e7_4_k_cu_0ec602dd4cuda3std3__45__cpo4cendE,(_ZN34_INTERNAL_a586a7e7_4_k_cu_0ec602dd4cuda3std6ranges3__45__cpo4cendE - _ZN34_INTERNAL_a586a7e7_4_k_cu_0ec602dd4cuda3std3__45__cpo4cendE)
_ZN34_INTERNAL_a586a7e7_4_k_cu_0ec602dd4cuda3std3__45__cpo4cendE:
	.zero		1
	.type		_ZN34_INTERNAL_a586a7e7_4_k_cu_0ec602dd4cuda3std6ranges3__45__cpo4cendE,@object
	.size		_ZN34_INTERNAL_a586a7e7_4_k_cu_0ec602dd4cuda3std6ranges3__45__cpo4cendE,(_ZN34_INTERNAL_a586a7e7_4_k_cu_0ec602dd4cuda3std3__420unreachable_sentinelE - _ZN34_INTERNAL_a586a7e7_4_k_cu_0ec602dd4cuda3std6ranges3__45__cpo4cendE)
_ZN34_INTERNAL_a586a7e7_4_k_cu_0ec602dd4cuda3std6ranges3__45__cpo4cendE:
	.zero		1
	.type		_ZN34_INTERNAL_a586a7e7_4_k_cu_0ec602dd4cuda3std3__420unreachable_sentinelE,@object
	.size		_ZN34_INTERNAL_a586a7e7_4_k_cu_0ec602dd4cuda3std3__420unreachable_sentinelE,(_ZN34_INTERNAL_a586a7e7_4_k_cu_0ec602dd4cuda3std6ranges3__45__cpo5ssizeE - _ZN34_INTERNAL_a586a7e7_4_k_cu_0ec602dd4cuda3std3__420unreachable_sentinelE)
_ZN34_INTERNAL_a586a7e7_4_k_cu_0ec602dd4cuda3std3__420unreachable_sentinelE:
	.zero		1
	.type		_ZN34_INTERNAL_a586a7e7_4_k_cu_0ec602dd4cuda3std6ranges3__45__cpo5ssizeE,@object
	.size		_ZN34_INTERNAL_a586a7e7_4_k_cu_0ec602dd4cuda3std6ranges3__45__cpo5ssizeE,(_ZN34_INTERNAL_a586a7e7_4_k_cu_0ec602dd6thrust24THRUST_300001_SM_1000_NS12placeholders2_8E - _ZN34_INTERNAL_a586a7e7_4_k_cu_0ec602dd4cuda3std6ranges3__45__cpo5ssizeE)
_ZN34_INTERNAL_a586a7e7_4_k_cu_0ec602dd4cuda3std6ranges3__45__cpo5ssizeE:
	.zero		1
	.type		_ZN34_INTERNAL_a586a7e7_4_k_cu_0ec602dd6thrust24THRUST_300001_SM_1000_NS12placeholders2_8E,@object
	.size		_ZN34_INTERNAL_a586a7e7_4_k_cu_0ec602dd6thrust24THRUST_300001_SM_1000_NS12placeholders2_8E,(_ZN34_INTERNAL_a586a7e7_4_k_cu_0ec602dd4cuda3std3__45__cpo5crendE - _ZN34_INTERNAL_a586a7e7_4_k_cu_0ec602dd6thrust24THRUST_300001_SM_1000_NS12placeholders2_8E)
_ZN34_INTERNAL_a586a7e7_4_k_cu_0ec602dd6thrust24THRUST_300001_SM_1000_NS12placeholders2_8E:
	.zero		1
	.type		_ZN34_INTERNAL_a586a7e7_4_k_cu_0ec602dd4cuda3std3__45__cpo5crendE,@object
	.size		_ZN34_INTERNAL_a586a7e7_4_k_cu_0ec602dd4cuda3std3__45__cpo5crendE,(_ZN34_INTERNAL_a586a7e7_4_k_cu_0ec602dd4cuda3std6ranges3__45__cpo4prevE - _ZN34_INTERNAL_a586a7e7_4_k_cu_0ec602dd4cuda3std3__45__cpo5crendE)
_ZN34_INTERNAL_a586a7e7_4_k_cu_0ec602dd4cuda3std3__45__cpo5crendE:
	.zero		1
	.type		_ZN34_INTERNAL_a586a7e7_4_k_cu_0ec602dd4cuda3std6ranges3__45__cpo4prevE,@object
	.size		_ZN34_INTERNAL_a586a7e7_4_k_cu_0ec602dd4cuda3std6ranges3__45__cpo4prevE,(_ZN34_INTERNAL_a586a7e7_4_k_cu_0ec602dd4cuda3std6ranges3__45__cpo9iter_moveE - _ZN34_INTERNAL_a586a7e7_4_k_cu_0ec602dd4cuda3std6ranges3__45__cpo4prevE)
_ZN34_INTERNAL_a586a7e7_4_k_cu_0ec602dd4cuda3std6ranges3__45__cpo4prevE:
	.zero		1
	.type		_ZN34_INTERNAL_a586a7e7_4_k_cu_0ec602dd4cuda3std6ranges3__45__cpo9iter_moveE,@object
	.size		_ZN34_INTERNAL_a586a7e7_4_k_cu_0ec602dd4cuda3std6ranges3__45__cpo9iter_moveE,(_ZN34_INTERNAL_a586a7e7_4_k_cu_0ec602dd6thrust24THRUST_300001_SM_1000_NS6system6detail10sequential3seqE - _ZN34_INTERNAL_a586a7e7_4_k_cu_0ec602dd4cuda3std6ranges3__45__cpo9iter_moveE)
_ZN34_INTERNAL_a586a7e7_4_k_cu_0ec602dd4cuda3std6ranges3__45__cpo9iter_moveE:
	.zero		1
	.type		_ZN34_INTERNAL_a586a7e7_4_k_cu_0ec602dd6thrust24THRUST_300001_SM_1000_NS6system6detail10sequential3seqE,@object
	.size		_ZN34_INTERNAL_a586a7e7_4_k_cu_0ec602dd6thrust24THRUST_300001_SM_1000_NS6system6detail10sequential3seqE,(.L_31 - _ZN34_INTERNAL_a586a7e7_4_k_cu_0ec602dd6thrust24THRUST_300001_SM_1000_NS6system6detail10sequential3seqE)
_ZN34_INTERNAL_a586a7e7_4_k_cu_0ec602dd6thrust24THRUST_300001_SM_1000_NS6system6detail10sequential3seqE:
	.zero		1
.L_31:


//--------------------- .nv.constant0._ZN7GDBSCAN7calc_vaEPfS0_PmRKfRKm --------------------------
	.section	.nv.constant0._ZN7GDBSCAN7calc_vaEPfS0_PmRKfRKm,"a",@progbits
	.sectionflags	@""
	.align	4
.nv.constant0._ZN7GDBSCAN7calc_vaEPfS0_PmRKfRKm:
	.zero		936


//--------------------- .nv.constant0._ZN3cub18CUB_300001_SM_10006detail11EmptyKernelIvEEvv --------------------------
	.section	.nv.constant0._ZN3cub18CUB_300001_SM_10006detail11EmptyKernelIvEEvv,"a",@progbits
	.sectionflags	@""
	.align	4
.nv.constant0._ZN3cub18CUB_300001_SM_10006detail11EmptyKernelIvEEvv:
	.zero		896


//--------------------- SYMBOLS --------------------------

	.type		.nv.reservedSmem.offset0,@object
	.size		.nv.reservedSmem.offset0,0x4
	.type		vprintf,@function
